//
// Generated by NVIDIA NVVM Compiler
//
// Compiler Build ID: CL-36424714
// Cuda compilation tools, release 13.0, V13.0.88
// Based on NVVM 20.0.0
//

.version 9.0
.target sm_100
.address_size 64

	// .globl	_Z11idas_kernelPhPi
// stack has been demoted
// state_$_0 has been demoted
// state_$_1 has been demoted
// state_$_2 has been demoted
// state_$_3 has been demoted
.const .align 4 .b8 h_diff_table[4096] = {1, 0, 0, 0, 1, 0, 0, 0, 1, 0, 0, 0, 1, 0, 0, 0, 1, 0, 0, 0, 1, 0, 0, 0, 255, 255, 255, 255, 1, 0, 0, 0, 1, 0, 0, 0, 1, 0, 0, 0, 255, 255, 255, 255, 1, 0, 0, 0, 1, 0, 0, 0, 1, 0, 0, 0, 255, 255, 255, 255, 1, 0, 0, 0, 255, 255, 255, 255, 1, 0, 0, 0, 1, 0, 0, 0, 1, 0, 0, 0, 255, 255, 255, 255, 1, 0, 0, 0, 255, 255, 255, 255, 1, 0, 0, 0, 255, 255, 255, 255, 1, 0, 0, 0, 255, 255, 255, 255, 1, 0, 0, 0, 255, 255, 255, 255, 1, 0, 0, 0, 255, 255, 255, 255, 1, 0, 0, 0, 255, 255, 255, 255, 1, 0, 0, 0, 1, 0, 0, 0, 1, 0, 0, 0, 255, 255, 255, 255, 1, 0, 0, 0, 255, 255, 255, 255, 1, 0, 0, 0, 255, 255, 255, 255, 1, 0, 0, 0, 255, 255, 255, 255, 1, 0, 0, 0, 255, 255, 255, 255, 1, 0, 0, 0, 255, 255, 255, 255, 1, 0, 0, 0, 255, 255, 255, 255, 1, 0, 0, 0, 1, 0, 0, 0, 1, 0, 0, 0, 255, 255, 255, 255, 1, 0, 0, 0, 255, 255, 255, 255, 1, 0, 0, 0, 255, 255, 255, 255, 1, 0, 0, 0, 255, 255, 255, 255, 1, 0, 0, 0, 255, 255, 255, 255, 1, 0, 0, 0, 255, 255, 255, 255, 1, 0, 0, 0, 1, 0, 0, 0, 255, 255, 255, 255, 1, 0, 0, 0, 1, 0, 0, 0, 1, 0, 0, 0, 1, 0, 0, 0, 1, 0, 0, 0, 1, 0, 0, 0, 1, 0, 0, 0, 1, 0, 0, 0, 255, 255, 255, 255, 1, 0, 0, 0, 1, 0, 0, 0, 1, 0, 0, 0, 255, 255, 255, 255, 1, 0, 0, 0, 255, 255, 255, 255, 255, 255, 255, 255, 1, 0, 0, 0, 1, 0, 0, 0, 255, 255, 255, 255, 1, 0, 0, 0, 1, 0, 0, 0, 1, 0, 0, 0, 255, 255, 255, 255, 1, 0, 0, 0, 255, 255, 255, 255, 1, 0, 0, 0, 255, 255, 255, 255, 1, 0, 0, 0, 255, 255, 255, 255, 1, 0, 0, 0, 255, 255, 255, 255, 255, 255, 255, 255, 1, 0, 0, 0, 1, 0, 0, 0, 255, 255, 255, 255, 1, 0, 0, 0, 1, 0, 0, 0, 1, 0, 0, 0, 255, 255, 255, 255, 1, 0, 0, 0, 255, 255, 255, 255, 1, 0, 0, 0, 255, 255, 255, 255, 1, 0, 0, 0, 255, 255, 255, 255, 1, 0, 0, 0, 255, 255, 255, 255, 255, 255, 255, 255, 1, 0, 0, 0, 1, 0, 0, 0, 255, 255, 255, 255, 1, 0, 0, 0, 1, 0, 0, 0, 1, 0, 0, 0, 255, 255, 255, 255, 1, 0, 0, 0, 255, 255, 255, 255, 1, 0, 0, 0, 255, 255, 255, 255, 1, 0, 0, 0, 255, 255, 255, 255, 1, 0, 0, 0, 1, 0, 0, 0, 255, 255, 255, 255, 1, 0, 0, 0, 1, 0, 0, 0, 1, 0, 0, 0, 255, 255, 255, 255, 1, 0, 0, 0, 1, 0, 0, 0, 1, 0, 0, 0, 1, 0, 0, 0, 1, 0, 0, 0, 1, 0, 0, 0, 1, 0, 0, 0, 1, 0, 0, 0, 255, 255, 255, 255, 1, 0, 0, 0, 255, 255, 255, 255, 255, 255, 255, 255, 1, 0, 0, 0, 1, 0, 0, 0, 255, 255, 255, 255, 255, 255, 255, 255, 1, 0, 0, 0, 1, 0, 0, 0, 255, 255, 255, 255, 1, 0, 0, 0, 1, 0, 0, 0, 1, 0, 0, 0, 255, 255, 255, 255, 1, 0, 0, 0, 255, 255, 255, 255, 1, 0, 0, 0, 255, 255, 255, 255, 255, 255, 255, 255, 1, 0, 0, 0, 1, 0, 0, 0, 255, 255, 255, 255, 255, 255, 255, 255, 1, 0, 0, 0, 1, 0, 0, 0, 255, 255, 255, 255, 1, 0, 0, 0, 1, 0, 0, 0, 1, 0, 0, 0, 255, 255, 255, 255, 1, 0, 0, 0, 255, 255, 255, 255, 1, 0, 0, 0, 255, 255, 255, 255, 255, 255, 255, 255, 1, 0, 0, 0, 1, 0, 0, 0, 255, 255, 255, 255, 255, 255, 255, 255, 1, 0, 0, 0, 1, 0, 0, 0, 255, 255, 255, 255, 1, 0, 0, 0, 1, 0, 0, 0, 1, 0, 0, 0, 255, 255, 255, 255, 1, 0, 0, 0, 255, 255, 255, 255, 1, 0, 0, 0, 1, 0, 0, 0, 255, 255, 255, 255, 1, 0, 0, 0, 1, 0, 0, 0, 1, 0, 0, 0, 255, 255, 255, 255, 1, 0, 0, 0, 1, 0, 0, 0, 1, 0, 0, 0, 255, 255, 255, 255, 1, 0, 0, 0, 1, 0, 0, 0, 1, 0, 0, 0, 1, 0, 0, 0, 1, 0, 0, 0, 1, 0, 0, 0, 255, 255, 255, 255, 255, 255, 255, 255, 1, 0, 0, 0, 1, 0, 0, 0, 255, 255, 255, 255, 255, 255, 255, 255, 1, 0, 0, 0, 1, 0, 0, 0, 255, 255, 255, 255, 255, 255, 255, 255, 1, 0, 0, 0, 1, 0, 0, 0, 255, 255, 255, 255, 1, 0, 0, 0, 1, 0, 0, 0, 1, 0, 0, 0, 255, 255, 255, 255, 255, 255, 255, 255, 1, 0, 0, 0, 1, 0, 0, 0, 255, 255, 255, 255, 255, 255, 255, 255, 1, 0, 0, 0, 1, 0, 0, 0, 255, 255, 255, 255, 255, 255, 255, 255, 1, 0, 0, 0, 1, 0, 0, 0, 255, 255, 255, 255, 1, 0, 0, 0, 1, 0, 0, 0, 1, 0, 0, 0, 255, 255, 255, 255, 255, 255, 255, 255, 1, 0, 0, 0, 1, 0, 0, 0, 255, 255, 255, 255, 255, 255, 255, 255, 1, 0, 0, 0, 1, 0, 0, 0, 255, 255, 255, 255, 255, 255, 255, 255, 1, 0, 0, 0, 1, 0, 0, 0, 255, 255, 255, 255, 1, 0, 0, 0, 1, 0, 0, 0, 1, 0, 0, 0, 1, 0, 0, 0, 1, 0, 0, 0, 1, 0, 0, 0, 255, 255, 255, 255, 1, 0, 0, 0, 1, 0, 0, 0, 255, 255, 255, 255, 255, 255, 255, 255, 1, 0, 0, 0, 1, 0, 0, 0, 255, 255, 255, 255, 255, 255, 255, 255, 1, 0, 0, 0, 1, 0, 0, 0, 255, 255, 255, 255, 255, 255, 255, 255, 1, 0, 0, 0, 1, 0, 0, 0, 1, 0, 0, 0, 1, 0, 0, 0, 1, 0, 0, 0, 1, 0, 0, 0, 255, 255, 255, 255, 1, 0, 0, 0, 1, 0, 0, 0, 1, 0, 0, 0, 255, 255, 255, 255, 1, 0, 0, 0, 1, 0, 0, 0, 1, 0, 0, 0, 255, 255, 255, 255, 1, 0, 0, 0, 255, 255, 255, 255, 1, 0, 0, 0, 1, 0, 0, 0, 1, 0, 0, 0, 255, 255, 255, 255, 1, 0, 0, 0, 255, 255, 255, 255, 1, 0, 0, 0, 255, 255, 255, 255, 1, 0, 0, 0, 255, 255, 255, 255, 1, 0, 0, 0, 255, 255, 255, 255, 1, 0, 0, 0, 255, 255, 255, 255, 1, 0, 0, 0, 255, 255, 255, 255, 1, 0, 0, 0, 1, 0, 0, 0, 1, 0, 0, 0, 255, 255, 255, 255, 1, 0, 0, 0, 255, 255, 255, 255, 1, 0, 0, 0, 255, 255, 255, 255, 1, 0, 0, 0, 255, 255, 255, 255, 1, 0, 0, 0, 255, 255, 255, 255, 1, 0, 0, 0, 255, 255, 255, 255, 1, 0, 0, 0, 1, 0, 0, 0, 255, 255, 255, 255, 1, 0, 0, 0, 255, 255, 255, 255, 1, 0, 0, 0, 1, 0, 0, 0, 1, 0, 0, 0, 255, 255, 255, 255, 1, 0, 0, 0, 1, 0, 0, 0, 255, 255, 255, 255, 255, 255, 255, 255, 1, 0, 0, 0, 1, 0, 0, 0, 255, 255, 255, 255, 255, 255, 255, 255, 1, 0, 0, 0, 255, 255, 255, 255, 1, 0, 0, 0, 1, 0, 0, 0, 1, 0, 0, 0, 1, 0, 0, 0, 1, 0, 0, 0, 1, 0, 0, 0, 1, 0, 0, 0, 1, 0, 0, 0, 255, 255, 255, 255, 1, 0, 0, 0, 1, 0, 0, 0, 1, 0, 0, 0, 255, 255, 255, 255, 1, 0, 0, 0, 255, 255, 255, 255, 255, 255, 255, 255, 1, 0, 0, 0, 1, 0, 0, 0, 255, 255, 255, 255, 1, 0, 0, 0, 1, 0, 0, 0, 1, 0, 0, 0, 255, 255, 255, 255, 1, 0, 0, 0, 255, 255, 255, 255, 1, 0, 0, 0, 255, 255, 255, 255, 1, 0, 0, 0, 255, 255, 255, 255, 1, 0, 0, 0, 255, 255, 255, 255, 255, 255, 255, 255, 1, 0, 0, 0, 1, 0, 0, 0, 255, 255, 255, 255, 1, 0, 0, 0, 1, 0, 0, 0, 1, 0, 0, 0, 255, 255, 255, 255, 1, 0, 0, 0, 255, 255, 255, 255, 1, 0, 0, 0, 255, 255, 255, 255, 1, 0, 0, 0, 255, 255, 255, 255, 1, 0, 0, 0, 1, 0, 0, 0, 255, 255, 255, 255, 1, 0, 0, 0, 255, 255, 255, 255, 1, 0, 0, 0, 255, 255, 255, 255, 1, 0, 0, 0, 255, 255, 255, 255, 1, 0, 0, 0, 1, 0, 0, 0, 1, 0, 0, 0, 255, 255, 255, 255, 1, 0, 0, 0, 1, 0, 0, 0, 255, 255, 255, 255, 255, 255, 255, 255, 1, 0, 0, 0, 255, 255, 255, 255, 1, 0, 0, 0, 1, 0, 0, 0, 1, 0, 0, 0, 255, 255, 255, 255, 1, 0, 0, 0, 1, 0, 0, 0, 1, 0, 0, 0, 1, 0, 0, 0, 1, 0, 0, 0, 1, 0, 0, 0, 1, 0, 0, 0, 1, 0, 0, 0, 255, 255, 255, 255, 1, 0, 0, 0, 255, 255, 255, 255, 255, 255, 255, 255, 1, 0, 0, 0, 1, 0, 0, 0, 255, 255, 255, 255, 255, 255, 255, 255, 1, 0, 0, 0, 1, 0, 0, 0, 255, 255, 255, 255, 1, 0, 0, 0, 1, 0, 0, 0, 1, 0, 0, 0, 255, 255, 255, 255, 1, 0, 0, 0, 255, 255, 255, 255, 1, 0, 0, 0, 255, 255, 255, 255, 255, 255, 255, 255, 1, 0, 0, 0, 1, 0, 0, 0, 255, 255, 255, 255, 255, 255, 255, 255, 1, 0, 0, 0, 1, 0, 0, 0, 255, 255, 255, 255, 1, 0, 0, 0, 1, 0, 0, 0, 1, 0, 0, 0, 255, 255, 255, 255, 1, 0, 0, 0, 255, 255, 255, 255, 1, 0, 0, 0, 1, 0, 0, 0, 255, 255, 255, 255, 1, 0, 0, 0, 255, 255, 255, 255, 1, 0, 0, 0, 255, 255, 255, 255, 1, 0, 0, 0, 255, 255, 255, 255, 1, 0, 0, 0, 255, 255, 255, 255, 1, 0, 0, 0, 255, 255, 255, 255, 1, 0, 0, 0, 1, 0, 0, 0, 1, 0, 0, 0, 255, 255, 255, 255, 1, 0, 0, 0, 255, 255, 255, 255, 1, 0, 0, 0, 1, 0, 0, 0, 1, 0, 0, 0, 255, 255, 255, 255, 1, 0, 0, 0, 1, 0, 0, 0, 1, 0, 0, 0, 255, 255, 255, 255, 1, 0, 0, 0, 1, 0, 0, 0, 1, 0, 0, 0, 1, 0, 0, 0, 1, 0, 0, 0, 1, 0, 0, 0, 255, 255, 255, 255, 255, 255, 255, 255, 1, 0, 0, 0, 1, 0, 0, 0, 255, 255, 255, 255, 255, 255, 255, 255, 1, 0, 0, 0, 1, 0, 0, 0, 255, 255, 255, 255, 255, 255, 255, 255, 1, 0, 0, 0, 1, 0, 0, 0, 255, 255, 255, 255, 1, 0, 0, 0, 1, 0, 0, 0, 1, 0, 0, 0, 255, 255, 255, 255, 255, 255, 255, 255, 1, 0, 0, 0, 1, 0, 0, 0, 255, 255, 255, 255, 255, 255, 255, 255, 1, 0, 0, 0, 1, 0, 0, 0, 255, 255, 255, 255, 255, 255, 255, 255, 1, 0, 0, 0, 1, 0, 0, 0, 255, 255, 255, 255, 1, 0, 0, 0, 1, 0, 0, 0, 1, 0, 0, 0, 1, 0, 0, 0, 1, 0, 0, 0, 1, 0, 0, 0, 255, 255, 255, 255, 1, 0, 0, 0, 1, 0, 0, 0, 255, 255, 255, 255, 255, 255, 255, 255, 1, 0, 0, 0, 1, 0, 0, 0, 255, 255, 255, 255, 255, 255, 255, 255, 1, 0, 0, 0, 1, 0, 0, 0, 255, 255, 255, 255, 255, 255, 255, 255, 1, 0, 0, 0, 1, 0, 0, 0, 1, 0, 0, 0, 255, 255, 255, 255, 1, 0, 0, 0, 1, 0, 0, 0, 255, 255, 255, 255, 255, 255, 255, 255, 1, 0, 0, 0, 1, 0, 0, 0, 255, 255, 255, 255, 255, 255, 255, 255, 1, 0, 0, 0, 1, 0, 0, 0, 255, 255, 255, 255, 255, 255, 255, 255, 1, 0, 0, 0, 1, 0, 0, 0, 1, 0, 0, 0, 1, 0, 0, 0, 1, 0, 0, 0, 1, 0, 0, 0, 255, 255, 255, 255, 1, 0, 0, 0, 1, 0, 0, 0, 1, 0, 0, 0, 255, 255, 255, 255, 1, 0, 0, 0, 1, 0, 0, 0, 1, 0, 0, 0, 255, 255, 255, 255, 1, 0, 0, 0, 255, 255, 255, 255, 1, 0, 0, 0, 1, 0, 0, 0, 1, 0, 0, 0, 255, 255, 255, 255, 1, 0, 0, 0, 255, 255, 255, 255, 1, 0, 0, 0, 255, 255, 255, 255, 1, 0, 0, 0, 255, 255, 255, 255, 1, 0, 0, 0, 255, 255, 255, 255, 1, 0, 0, 0, 255, 255, 255, 255, 1, 0, 0, 0, 1, 0, 0, 0, 255, 255, 255, 255, 1, 0, 0, 0, 255, 255, 255, 255, 1, 0, 0, 0, 1, 0, 0, 0, 1, 0, 0, 0, 255, 255, 255, 255, 1, 0, 0, 0, 1, 0, 0, 0, 255, 255, 255, 255, 255, 255, 255, 255, 1, 0, 0, 0, 1, 0, 0, 0, 255, 255, 255, 255, 255, 255, 255, 255, 1, 0, 0, 0, 255, 255, 255, 255, 1, 0, 0, 0, 255, 255, 255, 255, 1, 0, 0, 0, 1, 0, 0, 0, 1, 0, 0, 0, 255, 255, 255, 255, 1, 0, 0, 0, 1, 0, 0, 0, 255, 255, 255, 255, 255, 255, 255, 255, 1, 0, 0, 0, 1, 0, 0, 0, 255, 255, 255, 255, 255, 255, 255, 255, 1, 0, 0, 0, 255, 255, 255, 255, 1, 0, 0, 0, 1, 0, 0, 0, 1, 0, 0, 0, 1, 0, 0, 0, 1, 0, 0, 0, 1, 0, 0, 0, 1, 0, 0, 0, 1, 0, 0, 0, 255, 255, 255, 255, 1, 0, 0, 0, 1, 0, 0, 0, 1, 0, 0, 0, 255, 255, 255, 255, 1, 0, 0, 0, 255, 255, 255, 255, 255, 255, 255, 255, 1, 0, 0, 0, 1, 0, 0, 0, 255, 255, 255, 255, 1, 0, 0, 0, 1, 0, 0, 0, 1, 0, 0, 0, 255, 255, 255, 255, 1, 0, 0, 0, 255, 255, 255, 255, 1, 0, 0, 0, 255, 255, 255, 255, 1, 0, 0, 0, 255, 255, 255, 255, 1, 0, 0, 0, 1, 0, 0, 0, 255, 255, 255, 255, 1, 0, 0, 0, 255, 255, 255, 255, 1, 0, 0, 0, 255, 255, 255, 255, 1, 0, 0, 0, 255, 255, 255, 255, 1, 0, 0, 0, 1, 0, 0, 0, 1, 0, 0, 0, 255, 255, 255, 255, 1, 0, 0, 0, 1, 0, 0, 0, 255, 255, 255, 255, 255, 255, 255, 255, 1, 0, 0, 0, 255, 255, 255, 255, 1, 0, 0, 0, 255, 255, 255, 255, 1, 0, 0, 0, 255, 255, 255, 255, 1, 0, 0, 0, 255, 255, 255, 255, 1, 0, 0, 0, 1, 0, 0, 0, 1, 0, 0, 0, 255, 255, 255, 255, 1, 0, 0, 0, 1, 0, 0, 0, 255, 255, 255, 255, 255, 255, 255, 255, 1, 0, 0, 0, 255, 255, 255, 255, 1, 0, 0, 0, 1, 0, 0, 0, 1, 0, 0, 0, 255, 255, 255, 255, 1, 0, 0, 0, 1, 0, 0, 0, 1, 0, 0, 0, 1, 0, 0, 0, 1, 0, 0, 0, 1, 0, 0, 0, 1, 0, 0, 0, 1, 0, 0, 0, 255, 255, 255, 255, 1, 0, 0, 0, 255, 255, 255, 255, 255, 255, 255, 255, 1, 0, 0, 0, 1, 0, 0, 0, 255, 255, 255, 255, 255, 255, 255, 255, 1, 0, 0, 0, 1, 0, 0, 0, 255, 255, 255, 255, 1, 0, 0, 0, 1, 0, 0, 0, 1, 0, 0, 0, 255, 255, 255, 255, 1, 0, 0, 0, 255, 255, 255, 255, 1, 0, 0, 0, 1, 0, 0, 0, 255, 255, 255, 255, 1, 0, 0, 0, 255, 255, 255, 255, 1, 0, 0, 0, 255, 255, 255, 255, 1, 0, 0, 0, 255, 255, 255, 255, 1, 0, 0, 0, 255, 255, 255, 255, 1, 0, 0, 0, 255, 255, 255, 255, 1, 0, 0, 0, 1, 0, 0, 0, 1, 0, 0, 0, 255, 255, 255, 255, 1, 0, 0, 0, 255, 255, 255, 255, 1, 0, 0, 0, 255, 255, 255, 255, 1, 0, 0, 0, 255, 255, 255, 255, 1, 0, 0, 0, 255, 255, 255, 255, 1, 0, 0, 0, 255, 255, 255, 255, 1, 0, 0, 0, 255, 255, 255, 255, 1, 0, 0, 0, 1, 0, 0, 0, 1, 0, 0, 0, 255, 255, 255, 255, 1, 0, 0, 0, 255, 255, 255, 255, 1, 0, 0, 0, 1, 0, 0, 0, 1, 0, 0, 0, 255, 255, 255, 255, 1, 0, 0, 0, 1, 0, 0, 0, 1, 0, 0, 0, 255, 255, 255, 255, 1, 0, 0, 0, 1, 0, 0, 0, 1, 0, 0, 0, 1, 0, 0, 0, 1, 0, 0, 0, 1, 0, 0, 0, 255, 255, 255, 255, 255, 255, 255, 255, 1, 0, 0, 0, 1, 0, 0, 0, 255, 255, 255, 255, 255, 255, 255, 255, 1, 0, 0, 0, 1, 0, 0, 0, 255, 255, 255, 255, 255, 255, 255, 255, 1, 0, 0, 0, 1, 0, 0, 0, 255, 255, 255, 255, 1, 0, 0, 0, 1, 0, 0, 0, 1, 0, 0, 0, 1, 0, 0, 0, 1, 0, 0, 0, 1, 0, 0, 0, 255, 255, 255, 255, 1, 0, 0, 0, 1, 0, 0, 0, 255, 255, 255, 255, 255, 255, 255, 255, 1, 0, 0, 0, 1, 0, 0, 0, 255, 255, 255, 255, 255, 255, 255, 255, 1, 0, 0, 0, 1, 0, 0, 0, 255, 255, 255, 255, 255, 255, 255, 255, 1, 0, 0, 0, 1, 0, 0, 0, 1, 0, 0, 0, 255, 255, 255, 255, 1, 0, 0, 0, 1, 0, 0, 0, 255, 255, 255, 255, 255, 255, 255, 255, 1, 0, 0, 0, 1, 0, 0, 0, 255, 255, 255, 255, 255, 255, 255, 255, 1, 0, 0, 0, 1, 0, 0, 0, 255, 255, 255, 255, 255, 255, 255, 255, 1, 0, 0, 0, 1, 0, 0, 0, 1, 0, 0, 0, 255, 255, 255, 255, 1, 0, 0, 0, 1, 0, 0, 0, 255, 255, 255, 255, 255, 255, 255, 255, 1, 0, 0, 0, 1, 0, 0, 0, 255, 255, 255, 255, 255, 255, 255, 255, 1, 0, 0, 0, 1, 0, 0, 0, 255, 255, 255, 255, 255, 255, 255, 255, 1, 0, 0, 0, 1, 0, 0, 0, 1, 0, 0, 0, 1, 0, 0, 0, 1, 0, 0, 0, 1, 0, 0, 0, 255, 255, 255, 255, 1, 0, 0, 0, 1, 0, 0, 0, 1, 0, 0, 0, 255, 255, 255, 255, 1, 0, 0, 0, 1, 0, 0, 0, 1, 0, 0, 0, 255, 255, 255, 255, 1, 0, 0, 0, 1, 0, 0, 0, 255, 255, 255, 255, 1, 0, 0, 0, 255, 255, 255, 255, 1, 0, 0, 0, 1, 0, 0, 0, 1, 0, 0, 0, 255, 255, 255, 255, 1, 0, 0, 0, 1, 0, 0, 0, 255, 255, 255, 255, 255, 255, 255, 255, 1, 0, 0, 0, 1, 0, 0, 0, 255, 255, 255, 255, 255, 255, 255, 255, 1, 0, 0, 0, 255, 255, 255, 255, 1, 0, 0, 0, 255, 255, 255, 255, 1, 0, 0, 0, 1, 0, 0, 0, 1, 0, 0, 0, 255, 255, 255, 255, 1, 0, 0, 0, 1, 0, 0, 0, 255, 255, 255, 255, 255, 255, 255, 255, 1, 0, 0, 0, 1, 0, 0, 0, 255, 255, 255, 255, 255, 255, 255, 255, 1, 0, 0, 0, 255, 255, 255, 255, 1, 0, 0, 0, 255, 255, 255, 255, 1, 0, 0, 0, 1, 0, 0, 0, 1, 0, 0, 0, 255, 255, 255, 255, 1, 0, 0, 0, 1, 0, 0, 0, 255, 255, 255, 255, 255, 255, 255, 255, 1, 0, 0, 0, 1, 0, 0, 0, 255, 255, 255, 255, 255, 255, 255, 255, 1, 0, 0, 0, 255, 255, 255, 255, 1, 0, 0, 0, 1, 0, 0, 0, 1, 0, 0, 0, 1, 0, 0, 0, 1, 0, 0, 0, 1, 0, 0, 0, 1, 0, 0, 0, 1, 0, 0, 0, 255, 255, 255, 255, 1, 0, 0, 0, 1, 0, 0, 0, 1, 0, 0, 0, 255, 255, 255, 255, 1, 0, 0, 0, 1, 0, 0, 0, 255, 255, 255, 255, 1, 0, 0, 0, 255, 255, 255, 255, 1, 0, 0, 0, 255, 255, 255, 255, 1, 0, 0, 0, 255, 255, 255, 255, 1, 0, 0, 0, 1, 0, 0, 0, 1, 0, 0, 0, 255, 255, 255, 255, 1, 0, 0, 0, 1, 0, 0, 0, 255, 255, 255, 255, 255, 255, 255, 255, 1, 0, 0, 0, 255, 255, 255, 255, 1, 0, 0, 0, 255, 255, 255, 255, 1, 0, 0, 0, 255, 255, 255, 255, 1, 0, 0, 0, 255, 255, 255, 255, 1, 0, 0, 0, 1, 0, 0, 0, 1, 0, 0, 0, 255, 255, 255, 255, 1, 0, 0, 0, 1, 0, 0, 0, 255, 255, 255, 255, 255, 255, 255, 255, 1, 0, 0, 0, 255, 255, 255, 255, 1, 0, 0, 0, 255, 255, 255, 255, 1, 0, 0, 0, 255, 255, 255, 255, 1, 0, 0, 0, 255, 255, 255, 255, 1, 0, 0, 0, 1, 0, 0, 0, 1, 0, 0, 0, 255, 255, 255, 255, 1, 0, 0, 0, 1, 0, 0, 0, 255, 255, 255, 255, 255, 255, 255, 255, 1, 0, 0, 0, 255, 255, 255, 255, 1, 0, 0, 0, 1, 0, 0, 0, 1, 0, 0, 0, 255, 255, 255, 255, 1, 0, 0, 0, 1, 0, 0, 0, 1, 0, 0, 0, 1, 0, 0, 0, 1, 0, 0, 0, 1, 0, 0, 0, 1, 0, 0, 0, 1, 0, 0, 0, 255, 255, 255, 255, 1, 0, 0, 0, 1, 0, 0, 0, 255, 255, 255, 255, 1, 0, 0, 0, 255, 255, 255, 255, 1, 0, 0, 0, 255, 255, 255, 255, 1, 0, 0, 0, 255, 255, 255, 255, 1, 0, 0, 0, 255, 255, 255, 255, 1, 0, 0, 0, 255, 255, 255, 255, 1, 0, 0, 0, 1, 0, 0, 0, 1, 0, 0, 0, 255, 255, 255, 255, 1, 0, 0, 0, 255, 255, 255, 255, 1, 0, 0, 0, 255, 255, 255, 255, 1, 0, 0, 0, 255, 255, 255, 255, 1, 0, 0, 0, 255, 255, 255, 255, 1, 0, 0, 0, 255, 255, 255, 255, 1, 0, 0, 0, 255, 255, 255, 255, 1, 0, 0, 0, 1, 0, 0, 0, 1, 0, 0, 0, 255, 255, 255, 255, 1, 0, 0, 0, 255, 255, 255, 255, 1, 0, 0, 0, 255, 255, 255, 255, 1, 0, 0, 0, 255, 255, 255, 255, 1, 0, 0, 0, 255, 255, 255, 255, 1, 0, 0, 0, 255, 255, 255, 255, 1, 0, 0, 0, 255, 255, 255, 255, 1, 0, 0, 0, 1, 0, 0, 0, 1, 0, 0, 0, 255, 255, 255, 255, 1, 0, 0, 0, 255, 255, 255, 255, 1, 0, 0, 0, 1, 0, 0, 0, 1, 0, 0, 0, 255, 255, 255, 255, 1, 0, 0, 0, 1, 0, 0, 0, 1, 0, 0, 0, 255, 255, 255, 255, 1, 0, 0, 0, 1, 0, 0, 0, 1, 0, 0, 0, 1, 0, 0, 0, 1, 0, 0, 0, 1};

.visible .entry _Z11idas_kernelPhPi(
	.param .u64 .ptr .align 1 _Z11idas_kernelPhPi_param_0,
	.param .u64 .ptr .align 1 _Z11idas_kernelPhPi_param_1
)
{
	.local .align 16 .b8 	__local_depot0[32];
	.reg .b64 	%SP;
	.reg .b64 	%SPL;
	.reg .pred 	%p<61>;
	.reg .b16 	%rs<334>;
	.reg .b32 	%r<123>;
	.reg .b64 	%rd<217>;
	// demoted variable
	.shared .align 1 .b8 stack[64];
	// demoted variable
	.shared .align 8 .u64 state_$_0;
	// demoted variable
	.shared .align 8 .u8 state_$_1;
	// demoted variable
	.shared .align 1 .u8 state_$_2;
	// demoted variable
	.shared .align 2 .u8 state_$_3;
	mov.u64 	%SPL, __local_depot0;
	ld.param.u64 	%rd32, [_Z11idas_kernelPhPi_param_0];
	cvta.to.global.u64 	%rd1, %rd32;
	ld.shared.u64 	%rd2, [state_$_0];
	ld.global.u8 	%rs1, [%rd1];
	setp.ne.s16 	%p1, %rs1, 0;
	@%p1 bra 	$L__BB0_2;
	mov.b16 	%rs63, 0;
	st.shared.u8 	[state_$_1], %rs63;
	st.shared.u8 	[state_$_2], %rs63;
$L__BB0_2:
	ld.global.u8 	%rs2, [%rd1+1];
	cvt.u64.u16 	%rd3, %rs2;
	setp.ne.s16 	%p2, %rs2, 0;
	@%p2 bra 	$L__BB0_4;
	mov.b16 	%rs64, 1;
	st.shared.u8 	[state_$_1], %rs64;
	mov.b16 	%rs65, 0;
	st.shared.u8 	[state_$_2], %rs65;
$L__BB0_4:
	cvt.u64.u16 	%rd33, %rs1;
	and.b64  	%rd4, %rd33, 15;
	ld.global.u8 	%rs3, [%rd1+2];
	cvt.u64.u16 	%rd5, %rs3;
	setp.ne.s16 	%p3, %rs3, 0;
	@%p3 bra 	$L__BB0_6;
	mov.b16 	%rs66, 2;
	st.shared.u8 	[state_$_1], %rs66;
	mov.b16 	%rs67, 0;
	st.shared.u8 	[state_$_2], %rs67;
$L__BB0_6:
	ld.global.u8 	%rs4, [%rd1+3];
	setp.ne.s16 	%p4, %rs4, 0;
	@%p4 bra 	$L__BB0_8;
	mov.b16 	%rs68, 3;
	st.shared.u8 	[state_$_1], %rs68;
	mov.b16 	%rs69, 0;
	st.shared.u8 	[state_$_2], %rs69;
$L__BB0_8:
	shl.b64 	%rd34, %rd5, 8;
	and.b64  	%rd35, %rd34, 3840;
	and.b64  	%rd36, %rd2, -1099511627776;
	shl.b64 	%rd37, %rd3, 4;
	and.b64  	%rd38, %rd37, 240;
	or.b64  	%rd39, %rd36, %rd38;
	or.b64  	%rd6, %rd39, %rd35;
	cvt.u64.u16 	%rd7, %rs4;
	ld.global.u8 	%rs5, [%rd1+4];
	cvt.u64.u16 	%rd8, %rs5;
	setp.ne.s16 	%p5, %rs5, 0;
	@%p5 bra 	$L__BB0_10;
	mov.b16 	%rs70, 0;
	st.shared.u8 	[state_$_1], %rs70;
	mov.b16 	%rs71, 1;
	st.shared.u8 	[state_$_2], %rs71;
$L__BB0_10:
	shl.b64 	%rd9, %rd7, 12;
	ld.global.u8 	%rs6, [%rd1+5];
	setp.ne.s16 	%p6, %rs6, 0;
	@%p6 bra 	$L__BB0_12;
	mov.b16 	%rs72, 1;
	st.shared.u8 	[state_$_1], %rs72;
	st.shared.u8 	[state_$_2], %rs72;
$L__BB0_12:
	cvt.u64.u16 	%rd10, %rs6;
	ld.global.u8 	%rs7, [%rd1+6];
	setp.ne.s16 	%p7, %rs7, 0;
	@%p7 bra 	$L__BB0_14;
	mov.b16 	%rs73, 2;
	st.shared.u8 	[state_$_1], %rs73;
	mov.b16 	%rs74, 1;
	st.shared.u8 	[state_$_2], %rs74;
$L__BB0_14:
	shl.b64 	%rd40, %rd10, 20;
	and.b64  	%rd41, %rd40, 15728640;
	and.b64  	%rd42, %rd9, 61440;
	shl.b64 	%rd43, %rd8, 16;
	and.b64  	%rd44, %rd43, 983040;
	or.b64  	%rd45, %rd42, %rd44;
	or.b64  	%rd46, %rd41, %rd45;
	or.b64  	%rd47, %rd6, %rd4;
	or.b64  	%rd11, %rd46, %rd47;
	cvt.u64.u16 	%rd12, %rs7;
	ld.global.u8 	%rs8, [%rd1+7];
	setp.ne.s16 	%p8, %rs8, 0;
	@%p8 bra 	$L__BB0_16;
	mov.b16 	%rs75, 3;
	st.shared.u8 	[state_$_1], %rs75;
	mov.b16 	%rs76, 1;
	st.shared.u8 	[state_$_2], %rs76;
$L__BB0_16:
	shl.b64 	%rd13, %rd12, 24;
	cvt.u64.u16 	%rd14, %rs8;
	ld.global.u8 	%rs9, [%rd1+8];
	setp.ne.s16 	%p9, %rs9, 0;
	@%p9 bra 	$L__BB0_18;
	mov.b16 	%rs77, 0;
	st.shared.u8 	[state_$_1], %rs77;
	mov.b16 	%rs78, 2;
	st.shared.u8 	[state_$_2], %rs78;
$L__BB0_18:
	shl.b64 	%rd48, %rd14, 28;
	and.b64  	%rd49, %rd48, 4026531840;
	and.b64  	%rd50, %rd13, 251658240;
	or.b64  	%rd15, %rd50, %rd49;
	cvt.u64.u16 	%rd16, %rs9;
	ld.global.u8 	%rs10, [%rd1+9];
	setp.ne.s16 	%p10, %rs10, 0;
	@%p10 bra 	$L__BB0_20;
	mov.b16 	%rs79, 1;
	st.shared.u8 	[state_$_1], %rs79;
	mov.b16 	%rs80, 2;
	st.shared.u8 	[state_$_2], %rs80;
$L__BB0_20:
	shl.b64 	%rd51, %rd16, 32;
	and.b64  	%rd52, %rd51, 64424509440;
	cvt.u64.u16 	%rd53, %rs10;
	shl.b64 	%rd54, %rd53, 36;
	or.b64  	%rd17, %rd52, %rd54;
	ld.global.u8 	%rs11, [%rd1+10];
	setp.ne.s16 	%p11, %rs11, 0;
	@%p11 bra 	$L__BB0_22;
	mov.b16 	%rs81, 2;
	st.shared.u8 	[state_$_1], %rs81;
	st.shared.u8 	[state_$_2], %rs81;
$L__BB0_22:
	ld.global.u8 	%rs12, [%rd1+11];
	setp.ne.s16 	%p12, %rs12, 0;
	@%p12 bra 	$L__BB0_24;
	mov.b16 	%rs82, 3;
	st.shared.u8 	[state_$_1], %rs82;
	mov.b16 	%rs83, 2;
	st.shared.u8 	[state_$_2], %rs83;
$L__BB0_24:
	ld.global.u8 	%rs13, [%rd1+12];
	setp.ne.s16 	%p13, %rs13, 0;
	@%p13 bra 	$L__BB0_26;
	mov.b16 	%rs84, 0;
	st.shared.u8 	[state_$_1], %rs84;
	mov.b16 	%rs85, 3;
	st.shared.u8 	[state_$_2], %rs85;
$L__BB0_26:
	ld.global.u8 	%rs14, [%rd1+13];
	setp.ne.s16 	%p14, %rs14, 0;
	@%p14 bra 	$L__BB0_28;
	mov.b16 	%rs86, 1;
	st.shared.u8 	[state_$_1], %rs86;
	mov.b16 	%rs87, 3;
	st.shared.u8 	[state_$_2], %rs87;
$L__BB0_28:
	ld.global.u8 	%rs15, [%rd1+14];
	setp.ne.s16 	%p15, %rs15, 0;
	@%p15 bra 	$L__BB0_30;
	mov.b16 	%rs88, 2;
	st.shared.u8 	[state_$_1], %rs88;
	mov.b16 	%rs89, 3;
	st.shared.u8 	[state_$_2], %rs89;
$L__BB0_30:
	ld.global.u8 	%rs16, [%rd1+15];
	setp.ne.s16 	%p16, %rs16, 0;
	@%p16 bra 	$L__BB0_32;
	mov.b16 	%rs90, 3;
	st.shared.u8 	[state_$_1], %rs90;
	st.shared.u8 	[state_$_2], %rs90;
$L__BB0_32:
	or.b64  	%rd55, %rd15, %rd11;
	cvt.u64.u16 	%rd56, %rs15;
	cvt.u64.u16 	%rd57, %rs14;
	cvt.u64.u16 	%rd58, %rs13;
	cvt.u64.u16 	%rd59, %rs12;
	or.b64  	%rd60, %rd17, %rd55;
	cvt.u64.u16 	%rd61, %rs11;
	cvt.u64.u16 	%rd62, %rs16;
	add.u64 	%rd64, %SPL, 0;
	add.u64 	%rd66, %SPL, 16;
	shl.b64 	%rd67, %rd56, 56;
	and.b64  	%rd68, %rd67, 1080863910568919040;
	and.b64  	%rd69, %rd60, 1099511627775;
	shl.b64 	%rd70, %rd61, 40;
	and.b64  	%rd71, %rd70, 16492674416640;
	or.b64  	%rd72, %rd71, %rd69;
	or.b64  	%rd73, %rd68, %rd72;
	shl.b64 	%rd74, %rd59, 44;
	and.b64  	%rd75, %rd74, 263882790666240;
	shl.b64 	%rd76, %rd58, 48;
	and.b64  	%rd77, %rd76, 4222124650659840;
	or.b64  	%rd78, %rd75, %rd77;
	or.b64  	%rd79, %rd73, %rd78;
	shl.b64 	%rd80, %rd62, 60;
	shl.b64 	%rd81, %rd57, 52;
	and.b64  	%rd82, %rd81, 67553994410557440;
	or.b64  	%rd83, %rd82, %rd79;
	or.b64  	%rd213, %rd83, %rd80;
	st.shared.u64 	[state_$_0], %rd213;
	cvt.u64.u16 	%rd84, %rs1;
	and.b64  	%rd85, %rd84, 15;
	add.s64 	%rd86, %rd64, %rd85;
	mov.b16 	%rs91, 0;
	st.local.u8 	[%rd86], %rs91;
	add.s64 	%rd87, %rd66, %rd85;
	st.local.u8 	[%rd87], %rs91;
	cvt.u64.u16 	%rd88, %rs5;
	and.b64  	%rd89, %rd88, 15;
	add.s64 	%rd90, %rd64, %rd89;
	st.local.u8 	[%rd90], %rs91;
	add.s64 	%rd91, %rd66, %rd89;
	mov.b16 	%rs92, 1;
	st.local.u8 	[%rd91], %rs92;
	shr.u64 	%rd92, %rd60, 32;
	and.b64  	%rd93, %rd92, 15;
	add.s64 	%rd94, %rd64, %rd93;
	st.local.u8 	[%rd94], %rs91;
	add.s64 	%rd95, %rd66, %rd93;
	mov.b16 	%rs93, 2;
	st.local.u8 	[%rd95], %rs93;
	and.b64  	%rd96, %rd58, 15;
	add.s64 	%rd97, %rd64, %rd96;
	st.local.u8 	[%rd97], %rs91;
	add.s64 	%rd98, %rd66, %rd96;
	mov.b16 	%rs94, 3;
	st.local.u8 	[%rd98], %rs94;
	cvt.u64.u16 	%rd99, %rs2;
	and.b64  	%rd100, %rd99, 15;
	add.s64 	%rd101, %rd64, %rd100;
	st.local.u8 	[%rd101], %rs92;
	add.s64 	%rd102, %rd66, %rd100;
	st.local.u8 	[%rd102], %rs91;
	shr.u64 	%rd103, %rd11, 20;
	and.b64  	%rd104, %rd103, 15;
	add.s64 	%rd105, %rd64, %rd104;
	st.local.u8 	[%rd105], %rs92;
	add.s64 	%rd106, %rd66, %rd104;
	st.local.u8 	[%rd106], %rs92;
	shr.u64 	%rd107, %rd60, 36;
	and.b64  	%rd108, %rd107, 15;
	add.s64 	%rd109, %rd64, %rd108;
	st.local.u8 	[%rd109], %rs92;
	add.s64 	%rd110, %rd66, %rd108;
	st.local.u8 	[%rd110], %rs93;
	and.b64  	%rd111, %rd57, 15;
	add.s64 	%rd112, %rd64, %rd111;
	st.local.u8 	[%rd112], %rs92;
	shr.u64 	%rd113, %rd83, 52;
	and.b64  	%rd114, %rd113, 15;
	add.s64 	%rd115, %rd66, %rd114;
	st.local.u8 	[%rd115], %rs94;
	cvt.u64.u16 	%rd116, %rs3;
	and.b64  	%rd117, %rd116, 15;
	add.s64 	%rd118, %rd64, %rd117;
	st.local.u8 	[%rd118], %rs93;
	add.s64 	%rd119, %rd66, %rd117;
	st.local.u8 	[%rd119], %rs91;
	shr.u64 	%rd120, %rd55, 24;
	and.b64  	%rd121, %rd120, 15;
	add.s64 	%rd122, %rd64, %rd121;
	st.local.u8 	[%rd122], %rs93;
	add.s64 	%rd123, %rd66, %rd121;
	st.local.u8 	[%rd123], %rs92;
	and.b64  	%rd124, %rd61, 15;
	add.s64 	%rd125, %rd64, %rd124;
	st.local.u8 	[%rd125], %rs93;
	add.s64 	%rd126, %rd66, %rd124;
	st.local.u8 	[%rd126], %rs93;
	and.b64  	%rd127, %rd56, 15;
	add.s64 	%rd128, %rd64, %rd127;
	st.local.u8 	[%rd128], %rs93;
	add.s64 	%rd129, %rd66, %rd127;
	st.local.u8 	[%rd129], %rs94;
	shr.u64 	%rd130, %rd11, 12;
	and.b64  	%rd131, %rd130, 15;
	add.s64 	%rd132, %rd64, %rd131;
	st.local.u8 	[%rd132], %rs94;
	add.s64 	%rd133, %rd66, %rd131;
	st.local.u8 	[%rd133], %rs91;
	shr.u64 	%rd134, %rd55, 28;
	and.b64  	%rd135, %rd134, 15;
	add.s64 	%rd136, %rd64, %rd135;
	st.local.u8 	[%rd136], %rs94;
	add.s64 	%rd137, %rd66, %rd135;
	st.local.u8 	[%rd137], %rs92;
	and.b64  	%rd138, %rd59, 15;
	add.s64 	%rd139, %rd64, %rd138;
	st.local.u8 	[%rd139], %rs94;
	add.s64 	%rd140, %rd66, %rd138;
	st.local.u8 	[%rd140], %rs93;
	and.b64  	%rd141, %rd62, 15;
	add.s64 	%rd142, %rd64, %rd141;
	st.local.u8 	[%rd142], %rs94;
	shr.u64 	%rd143, %rd213, 60;
	add.s64 	%rd144, %rd66, %rd143;
	st.local.u8 	[%rd144], %rs94;
	ld.local.u8 	%rs95, [%rd64+1];
	setp.gt.u16 	%p17, %rs95, 1;
	add.s16 	%rs96, %rs95, -1;
	sub.s16 	%rs97, 1, %rs95;
	selp.b16 	%rs98, %rs96, %rs97, %p17;
	ld.local.u8 	%rs99, [%rd66+1];
	add.s16 	%rs100, %rs99, %rs98;
	ld.local.v2.u8 	{%rs101, %rs102}, [%rd64+2];
	setp.gt.u16 	%p18, %rs101, 2;
	add.s16 	%rs103, %rs101, -2;
	sub.s16 	%rs104, 2, %rs101;
	selp.b16 	%rs105, %rs103, %rs104, %p18;
	add.s16 	%rs106, %rs105, %rs100;
	ld.local.v2.u8 	{%rs107, %rs108}, [%rd66+2];
	add.s16 	%rs109, %rs107, %rs106;
	setp.gt.u16 	%p19, %rs102, 3;
	add.s16 	%rs110, %rs102, -3;
	sub.s16 	%rs111, 3, %rs102;
	selp.b16 	%rs112, %rs110, %rs111, %p19;
	add.s16 	%rs113, %rs112, %rs109;
	add.s16 	%rs114, %rs108, %rs113;
	ld.local.u32 	%r2, [%rd64+4];
	bfe.u32 	%r3, %r2, 0, 8;
	cvt.u16.u32 	%rs115, %r3;
	bfe.u32 	%r4, %r2, 8, 8;
	cvt.u16.u32 	%rs116, %r4;
	and.b16  	%rs117, %rs116, 255;
	bfe.u32 	%r5, %r2, 16, 8;
	cvt.u16.u32 	%rs118, %r5;
	and.b16  	%rs119, %rs118, 255;
	bfe.u32 	%r6, %r2, 24, 8;
	cvt.u16.u32 	%rs120, %r6;
	and.b16  	%rs121, %rs120, 255;
	add.s16 	%rs122, %rs115, %rs114;
	ld.local.u32 	%r7, [%rd66+4];
	bfe.u32 	%r8, %r7, 0, 8;
	cvt.u16.u32 	%rs123, %r8;
	and.b16  	%rs124, %rs123, 255;
	bfe.u32 	%r9, %r7, 8, 8;
	cvt.u16.u32 	%rs125, %r9;
	and.b16  	%rs126, %rs125, 255;
	bfe.u32 	%r10, %r7, 16, 8;
	cvt.u16.u32 	%rs127, %r10;
	and.b16  	%rs128, %rs127, 255;
	bfe.u32 	%r11, %r7, 24, 8;
	cvt.u16.u32 	%rs129, %r11;
	and.b16  	%rs130, %rs129, 255;
	setp.gt.u16 	%p20, %rs124, 1;
	add.s16 	%rs131, %rs123, -1;
	sub.s16 	%rs132, 1, %rs123;
	selp.b16 	%rs133, %rs131, %rs132, %p20;
	add.s16 	%rs134, %rs133, %rs122;
	setp.gt.u16 	%p21, %rs117, 1;
	add.s16 	%rs135, %rs116, -1;
	sub.s16 	%rs136, 1, %rs116;
	selp.b16 	%rs137, %rs135, %rs136, %p21;
	add.s16 	%rs138, %rs137, %rs134;
	setp.gt.u16 	%p22, %rs126, 1;
	add.s16 	%rs139, %rs125, -1;
	sub.s16 	%rs140, 1, %rs125;
	selp.b16 	%rs141, %rs139, %rs140, %p22;
	add.s16 	%rs142, %rs141, %rs138;
	setp.gt.u16 	%p23, %rs119, 2;
	add.s16 	%rs143, %rs118, -2;
	sub.s16 	%rs144, 2, %rs118;
	selp.b16 	%rs145, %rs143, %rs144, %p23;
	add.s16 	%rs146, %rs145, %rs142;
	setp.gt.u16 	%p24, %rs128, 1;
	add.s16 	%rs147, %rs127, -1;
	sub.s16 	%rs148, 1, %rs127;
	selp.b16 	%rs149, %rs147, %rs148, %p24;
	add.s16 	%rs150, %rs149, %rs146;
	setp.gt.u16 	%p25, %rs121, 3;
	add.s16 	%rs151, %rs120, -3;
	sub.s16 	%rs152, 3, %rs120;
	selp.b16 	%rs153, %rs151, %rs152, %p25;
	add.s16 	%rs154, %rs153, %rs150;
	setp.gt.u16 	%p26, %rs130, 1;
	add.s16 	%rs155, %rs129, -1;
	sub.s16 	%rs156, 1, %rs129;
	selp.b16 	%rs157, %rs155, %rs156, %p26;
	add.s16 	%rs158, %rs157, %rs154;
	ld.local.v2.b32 	{%r12, %r13}, [%rd64+8];
	bfe.u32 	%r14, %r13, 0, 8;
	cvt.u16.u32 	%rs159, %r14;
	bfe.u32 	%r15, %r12, 0, 8;
	cvt.u16.u32 	%rs160, %r15;
	bfe.u32 	%r16, %r13, 24, 8;
	cvt.u16.u32 	%rs161, %r16;
	bfe.u32 	%r17, %r13, 16, 8;
	cvt.u16.u32 	%rs162, %r17;
	bfe.u32 	%r18, %r13, 8, 8;
	cvt.u16.u32 	%rs163, %r18;
	bfe.u32 	%r19, %r12, 24, 8;
	cvt.u16.u32 	%rs164, %r19;
	bfe.u32 	%r20, %r12, 16, 8;
	cvt.u16.u32 	%rs165, %r20;
	bfe.u32 	%r21, %r12, 8, 8;
	cvt.u16.u32 	%rs166, %r21;
	and.b16  	%rs167, %rs166, 255;
	and.b16  	%rs168, %rs165, 255;
	and.b16  	%rs169, %rs164, 255;
	and.b16  	%rs170, %rs163, 255;
	and.b16  	%rs171, %rs162, 255;
	and.b16  	%rs172, %rs161, 255;
	add.s16 	%rs173, %rs160, %rs158;
	ld.local.v2.b32 	{%r22, %r23}, [%rd66+8];
	bfe.u32 	%r24, %r23, 24, 8;
	cvt.u16.u32 	%rs174, %r24;
	bfe.u32 	%r25, %r23, 16, 8;
	cvt.u16.u32 	%rs175, %r25;
	bfe.u32 	%r26, %r23, 8, 8;
	cvt.u16.u32 	%rs176, %r26;
	bfe.u32 	%r27, %r23, 0, 8;
	cvt.u16.u32 	%rs177, %r27;
	bfe.u32 	%r28, %r22, 24, 8;
	cvt.u16.u32 	%rs178, %r28;
	bfe.u32 	%r29, %r22, 16, 8;
	cvt.u16.u32 	%rs179, %r29;
	bfe.u32 	%r30, %r22, 8, 8;
	cvt.u16.u32 	%rs180, %r30;
	bfe.u32 	%r31, %r22, 0, 8;
	cvt.u16.u32 	%rs181, %r31;
	and.b16  	%rs182, %rs181, 255;
	and.b16  	%rs183, %rs180, 255;
	and.b16  	%rs184, %rs179, 255;
	and.b16  	%rs185, %rs178, 255;
	and.b16  	%rs186, %rs177, 255;
	and.b16  	%rs187, %rs176, 255;
	and.b16  	%rs188, %rs175, 255;
	and.b16  	%rs189, %rs174, 255;
	setp.gt.u16 	%p27, %rs182, 2;
	add.s16 	%rs190, %rs181, -2;
	sub.s16 	%rs191, 2, %rs181;
	selp.b16 	%rs192, %rs190, %rs191, %p27;
	add.s16 	%rs193, %rs192, %rs173;
	setp.gt.u16 	%p28, %rs167, 1;
	add.s16 	%rs194, %rs166, -1;
	sub.s16 	%rs195, 1, %rs166;
	selp.b16 	%rs196, %rs194, %rs195, %p28;
	add.s16 	%rs197, %rs196, %rs193;
	setp.gt.u16 	%p29, %rs183, 2;
	add.s16 	%rs198, %rs180, -2;
	sub.s16 	%rs199, 2, %rs180;
	selp.b16 	%rs200, %rs198, %rs199, %p29;
	add.s16 	%rs201, %rs200, %rs197;
	setp.gt.u16 	%p30, %rs168, 2;
	add.s16 	%rs202, %rs165, -2;
	sub.s16 	%rs203, 2, %rs165;
	selp.b16 	%rs204, %rs202, %rs203, %p30;
	add.s16 	%rs205, %rs204, %rs201;
	setp.gt.u16 	%p31, %rs184, 2;
	add.s16 	%rs206, %rs179, -2;
	sub.s16 	%rs207, 2, %rs179;
	selp.b16 	%rs208, %rs206, %rs207, %p31;
	add.s16 	%rs209, %rs208, %rs205;
	setp.gt.u16 	%p32, %rs169, 3;
	add.s16 	%rs210, %rs164, -3;
	sub.s16 	%rs211, 3, %rs164;
	selp.b16 	%rs212, %rs210, %rs211, %p32;
	add.s16 	%rs213, %rs212, %rs209;
	setp.gt.u16 	%p33, %rs185, 2;
	add.s16 	%rs214, %rs178, -2;
	sub.s16 	%rs215, 2, %rs178;
	selp.b16 	%rs216, %rs214, %rs215, %p33;
	add.s16 	%rs217, %rs216, %rs213;
	add.s16 	%rs218, %rs159, %rs217;
	setp.gt.u16 	%p34, %rs186, 3;
	add.s16 	%rs219, %rs177, -3;
	sub.s16 	%rs220, 3, %rs177;
	selp.b16 	%rs221, %rs219, %rs220, %p34;
	add.s16 	%rs222, %rs221, %rs218;
	setp.gt.u16 	%p35, %rs170, 1;
	add.s16 	%rs223, %rs163, -1;
	sub.s16 	%rs224, 1, %rs163;
	selp.b16 	%rs225, %rs223, %rs224, %p35;
	add.s16 	%rs226, %rs225, %rs222;
	setp.gt.u16 	%p36, %rs187, 3;
	add.s16 	%rs227, %rs176, -3;
	sub.s16 	%rs228, 3, %rs176;
	selp.b16 	%rs229, %rs227, %rs228, %p36;
	add.s16 	%rs230, %rs229, %rs226;
	setp.gt.u16 	%p37, %rs171, 2;
	add.s16 	%rs231, %rs162, -2;
	sub.s16 	%rs232, 2, %rs162;
	selp.b16 	%rs233, %rs231, %rs232, %p37;
	add.s16 	%rs234, %rs233, %rs230;
	setp.gt.u16 	%p38, %rs188, 3;
	add.s16 	%rs235, %rs175, -3;
	sub.s16 	%rs236, 3, %rs175;
	selp.b16 	%rs237, %rs235, %rs236, %p38;
	add.s16 	%rs238, %rs237, %rs234;
	setp.gt.u16 	%p39, %rs172, 3;
	add.s16 	%rs239, %rs161, -3;
	sub.s16 	%rs240, 3, %rs161;
	selp.b16 	%rs241, %rs239, %rs240, %p39;
	add.s16 	%rs242, %rs241, %rs238;
	setp.gt.u16 	%p40, %rs189, 3;
	add.s16 	%rs243, %rs174, -3;
	sub.s16 	%rs244, 3, %rs174;
	selp.b16 	%rs245, %rs243, %rs244, %p40;
	add.s16 	%rs319, %rs245, %rs242;
	and.b16  	%rs246, %rs319, 255;
	st.shared.u8 	[state_$_3], %rs319;
	setp.eq.s16 	%p41, %rs246, 0;
	@%p41 bra 	$L__BB0_48;
	ld.shared.u8 	%rs328, [stack];
	ld.shared.u8 	%rs321, [state_$_1];
	mov.b16 	%rs309, 1;
	ld.shared.u8 	%rs320, [state_$_2];
$L__BB0_34:
	cvt.u32.u16 	%r32, %rs309;
	and.b32  	%r1, %r32, 255;
	mov.b16 	%rs333, 0;
$L__BB0_35:
	mov.u16 	%rs34, %rs333;
	and.b16  	%rs249, %rs328, 255;
	setp.eq.s16 	%p42, %rs249, 0;
	@%p42 bra 	$L__BB0_37;
	cvt.u32.u16 	%r33, %rs328;
	and.b32  	%r34, %r33, 255;
	add.s32 	%r35, %r34, -1;
	shr.u32 	%r36, %r35, 2;
	mov.u32 	%r37, stack;
	add.s32 	%r38, %r37, %r36;
	ld.shared.u8 	%rs250, [%r38+1];
	shl.b16 	%rs251, %rs328, 1;
	add.s16 	%rs252, %rs251, -2;
	and.b16  	%rs253, %rs252, 6;
	cvt.u32.u16 	%r39, %rs253;
	shr.u16 	%rs254, %rs250, %r39;
	and.b16  	%rs255, %rs254, 3;
	cvt.u32.u16 	%r40, %rs255;
	cvt.u32.u16 	%r41, %rs34;
	and.b32  	%r42, %r41, 255;
	sub.s32 	%r43, 3, %r42;
	setp.eq.s32 	%p43, %r43, %r40;
	@%p43 bra 	$L__BB0_43;
$L__BB0_37:
	and.b16  	%rs256, %rs34, 255;
	setp.eq.s16 	%p44, %rs256, 2;
	and.b16  	%rs257, %rs321, 255;
	setp.ne.s16 	%p45, %rs257, 0;
	and.pred  	%p46, %p44, %p45;
	@%p46 bra 	$L__BB0_41;
	setp.eq.s16 	%p47, %rs256, 1;
	setp.ne.s16 	%p48, %rs257, 3;
	and.pred  	%p49, %p47, %p48;
	@%p49 bra 	$L__BB0_41;
	setp.eq.s16 	%p50, %rs256, 3;
	and.b16  	%rs261, %rs320, 255;
	setp.ne.s16 	%p51, %rs261, 3;
	and.pred  	%p52, %p50, %p51;
	@%p52 bra 	$L__BB0_41;
	setp.ne.s16 	%p53, %rs256, 0;
	setp.eq.s16 	%p54, %rs261, 0;
	or.pred  	%p55, %p53, %p54;
	@%p55 bra 	$L__BB0_43;
$L__BB0_41:
	and.b16  	%rs264, %rs34, 1;
	cvt.u32.u16 	%r44, %rs34;
	and.b32  	%r45, %r44, 1;
	shr.u16 	%rs265, %rs34, 1;
	and.b16  	%rs266, %rs265, 127;
	cvt.u32.u16 	%r46, %rs266;
	sub.s32 	%r47, %r45, %r46;
	add.s16 	%rs267, %rs264, %rs266;
	cvt.u32.u16 	%r48, %rs267;
	add.s32 	%r49, %r48, -1;
	cvt.u32.u16 	%r50, %rs320;
	and.b32  	%r51, %r50, 255;
	mul.wide.u32 	%rd145, %r51, 16;
	cvt.u32.u16 	%r52, %rs321;
	and.b32  	%r53, %r52, 255;
	mul.wide.u32 	%rd146, %r53, 4;
	cvt.u32.u64 	%r54, %rd146;
	cvt.u32.u64 	%r55, %rd145;
	add.s32 	%r56, %r55, %r54;
	mov.b64 	%rd147, 15;
	shl.b64 	%rd148, %rd147, %r56;
	not.b64 	%rd149, %rd148;
	and.b64  	%rd150, %rd213, %rd149;
	add.s32 	%r57, %r49, %r51;
	add.s32 	%r58, %r47, %r53;
	shl.b32 	%r59, %r57, 4;
	shl.b32 	%r60, %r58, 2;
	add.s32 	%r61, %r59, %r60;
	shl.b64 	%rd151, %rd147, %r61;
	and.b64  	%rd152, %rd151, %rd150;
	shr.u64 	%rd153, %rd152, %r61;
	shl.b64 	%rd154, %rd153, %r56;
	or.b64  	%rd213, %rd154, %rd150;
	st.shared.u64 	[state_$_0], %rd213;
	cvt.u16.u32 	%rs268, %r47;
	add.s16 	%rs321, %rs321, %rs268;
	st.shared.u8 	[state_$_1], %rs321;
	cvt.u16.u32 	%rs269, %r49;
	add.s16 	%rs320, %rs320, %rs269;
	st.shared.u8 	[state_$_2], %rs320;
	cvt.u32.u16 	%r62, %rs320;
	and.b32  	%r63, %r62, 255;
	mul.wide.u32 	%rd155, %r63, 16;
	cvt.u32.u16 	%r64, %rs321;
	and.b32  	%r65, %r64, 255;
	mul.wide.u32 	%rd156, %r65, 4;
	add.s64 	%rd23, %rd155, %rd156;
	cvt.u32.u64 	%r66, %rd23;
	shl.b64 	%rd24, %rd147, %r66;
	and.b64  	%rd157, %rd24, %rd213;
	shr.u64 	%rd158, %rd157, %r66;
	shl.b64 	%rd159, %rd158, 6;
	cvt.u64.u16 	%rd160, %rs34;
	and.b64  	%rd25, %rd160, 255;
	sub.s64 	%rd161, %rd155, %rd25;
	add.s64 	%rd162, %rd161, %rd156;
	add.s64 	%rd163, %rd162, %rd159;
	shl.b64 	%rd164, %rd163, 2;
	mov.u64 	%rd165, h_diff_table;
	add.s64 	%rd166, %rd165, %rd164;
	ld.const.u8 	%rs270, [%rd166+12];
	add.s16 	%rs319, %rs319, %rs270;
	st.shared.u8 	[state_$_3], %rs319;
	cvt.u32.u16 	%r67, %rs328;
	and.b32  	%r68, %r67, 255;
	cvt.u32.u16 	%r69, %rs319;
	and.b32  	%r70, %r69, 255;
	add.s32 	%r71, %r68, %r70;
	setp.le.u32 	%p56, %r71, %r1;
	@%p56 bra 	$L__BB0_49;
	sub.s16 	%rs283, 3, %rs34;
	and.b16  	%rs284, %rs283, 254;
	and.b16  	%rs285, %rs283, 1;
	cvt.u32.u16 	%r76, %rs283;
	and.b32  	%r77, %r76, 1;
	shr.u16 	%rs286, %rs284, 1;
	cvt.u32.u16 	%r78, %rs286;
	sub.s32 	%r79, %r77, %r78;
	add.s16 	%rs287, %rs285, %rs286;
	cvt.u32.u16 	%r80, %rs287;
	add.s32 	%r81, %r80, -1;
	not.b64 	%rd167, %rd24;
	and.b64  	%rd168, %rd213, %rd167;
	add.s32 	%r84, %r81, %r63;
	add.s32 	%r87, %r79, %r65;
	shl.b32 	%r88, %r84, 4;
	shl.b32 	%r89, %r87, 2;
	add.s32 	%r90, %r88, %r89;
	mov.b64 	%rd169, 15;
	shl.b64 	%rd170, %rd169, %r90;
	and.b64  	%rd171, %rd170, %rd168;
	shr.u64 	%rd172, %rd171, %r90;
	shl.b64 	%rd173, %rd172, %r66;
	or.b64  	%rd213, %rd173, %rd168;
	st.shared.u64 	[state_$_0], %rd213;
	cvt.u16.u32 	%rs288, %r79;
	add.s16 	%rs321, %rs321, %rs288;
	st.shared.u8 	[state_$_1], %rs321;
	cvt.u16.u32 	%rs289, %r81;
	add.s16 	%rs320, %rs320, %rs289;
	st.shared.u8 	[state_$_2], %rs320;
	cvt.u32.u16 	%r92, %rs320;
	and.b32  	%r93, %r92, 255;
	mul.wide.u32 	%rd174, %r93, 16;
	cvt.u32.u16 	%r94, %rs321;
	and.b32  	%r95, %r94, 255;
	mul.wide.u32 	%rd175, %r95, 4;
	add.s64 	%rd176, %rd174, %rd175;
	cvt.u32.u64 	%r96, %rd176;
	shl.b64 	%rd177, %rd169, %r96;
	and.b64  	%rd178, %rd177, %rd213;
	shr.u64 	%rd179, %rd178, %r96;
	shl.b64 	%rd180, %rd179, 6;
	add.s64 	%rd181, %rd176, %rd25;
	add.s64 	%rd182, %rd181, %rd180;
	shl.b64 	%rd183, %rd182, 2;
	add.s64 	%rd185, %rd165, %rd183;
	ld.const.u8 	%rs290, [%rd185];
	add.s16 	%rs319, %rs319, %rs290;
	st.shared.u8 	[state_$_3], %rs319;
$L__BB0_43:
	add.s16 	%rs333, %rs34, 1;
	and.b16  	%rs291, %rs333, 255;
	setp.ne.s16 	%p57, %rs291, 4;
	@%p57 bra 	$L__BB0_46;
	setp.eq.s16 	%p58, %rs249, 0;
	@%p58 bra 	$L__BB0_47;
	add.s16 	%rs328, %rs328, -1;
	st.shared.u8 	[stack], %rs328;
	sub.s16 	%rs294, 2, %rs34;
	and.b16  	%rs295, %rs294, 254;
	and.b16  	%rs296, %rs294, 1;
	cvt.u32.u16 	%r97, %rs294;
	and.b32  	%r98, %r97, 1;
	shr.u16 	%rs297, %rs295, 1;
	and.b16  	%rs298, %rs297, 1;
	cvt.u32.u16 	%r99, %rs297;
	and.b32  	%r100, %r99, 1;
	sub.s32 	%r101, %r98, %r100;
	add.s16 	%rs299, %rs298, %rs296;
	cvt.u32.u16 	%r102, %rs299;
	add.s32 	%r103, %r102, -1;
	cvt.u32.u16 	%r104, %rs320;
	and.b32  	%r105, %r104, 255;
	mul.wide.u32 	%rd186, %r105, 16;
	cvt.u32.u16 	%r106, %rs321;
	and.b32  	%r107, %r106, 255;
	mul.wide.u32 	%rd187, %r107, 4;
	cvt.u32.u64 	%r108, %rd187;
	cvt.u32.u64 	%r109, %rd186;
	add.s32 	%r110, %r109, %r108;
	mov.b64 	%rd188, 15;
	shl.b64 	%rd189, %rd188, %r110;
	not.b64 	%rd190, %rd189;
	and.b64  	%rd191, %rd213, %rd190;
	add.s32 	%r111, %r103, %r105;
	add.s32 	%r112, %r101, %r107;
	shl.b32 	%r113, %r111, 4;
	shl.b32 	%r114, %r112, 2;
	add.s32 	%r115, %r113, %r114;
	shl.b64 	%rd192, %rd188, %r115;
	and.b64  	%rd193, %rd192, %rd191;
	shr.u64 	%rd194, %rd193, %r115;
	shl.b64 	%rd195, %rd194, %r110;
	or.b64  	%rd213, %rd195, %rd191;
	st.shared.u64 	[state_$_0], %rd213;
	cvt.u16.u32 	%rs300, %r101;
	add.s16 	%rs321, %rs321, %rs300;
	st.shared.u8 	[state_$_1], %rs321;
	cvt.u16.u32 	%rs301, %r103;
	add.s16 	%rs320, %rs320, %rs301;
	st.shared.u8 	[state_$_2], %rs320;
	cvt.u32.u16 	%r116, %rs320;
	and.b32  	%r117, %r116, 255;
	mul.wide.u32 	%rd196, %r117, 16;
	cvt.u32.u16 	%r118, %rs321;
	and.b32  	%r119, %r118, 255;
	mul.wide.u32 	%rd197, %r119, 4;
	cvt.u32.u64 	%r120, %rd197;
	cvt.u32.u64 	%r121, %rd196;
	add.s32 	%r122, %r121, %r120;
	shl.b64 	%rd198, %rd188, %r122;
	and.b64  	%rd199, %rd198, %rd213;
	shr.u64 	%rd200, %rd199, %r122;
	shl.b64 	%rd201, %rd200, 6;
	cvt.u64.u16 	%rd202, %rs294;
	and.b64  	%rd203, %rd202, 255;
	sub.s64 	%rd204, %rd196, %rd203;
	add.s64 	%rd205, %rd204, %rd197;
	add.s64 	%rd206, %rd205, %rd201;
	shl.b64 	%rd207, %rd206, 2;
	mov.u64 	%rd208, h_diff_table;
	add.s64 	%rd209, %rd208, %rd207;
	ld.const.u8 	%rs302, [%rd209+12];
	add.s16 	%rs319, %rs319, %rs302;
	st.shared.u8 	[state_$_3], %rs319;
	mov.b16 	%rs333, 5;
$L__BB0_46:
	and.b16  	%rs303, %rs319, 255;
	setp.eq.s16 	%p59, %rs303, 0;
	@%p59 bra 	$L__BB0_48;
	bra.uni 	$L__BB0_35;
$L__BB0_47:
	add.s16 	%rs309, %rs309, 1;
	and.b16  	%rs304, %rs319, 255;
	setp.ne.s16 	%p60, %rs304, 0;
	@%p60 bra 	$L__BB0_34;
$L__BB0_48:
	ret;
$L__BB0_49:
	and.b16  	%rs272, %rs328, 252;
	shl.b16 	%rs273, %rs328, 1;
	and.b16  	%rs274, %rs273, 6;
	cvt.u32.u16 	%r72, %rs274;
	mov.b16 	%rs275, 3;
	shl.b16 	%rs276, %rs275, %r72;
	not.b16 	%rs277, %rs276;
	shr.u16 	%rs278, %rs272, 2;
	cvt.u32.u16 	%r73, %rs278;
	mov.u32 	%r74, stack;
	add.s32 	%r75, %r74, %r73;
	ld.shared.u8 	%rs279, [%r75+1];
	and.b16  	%rs280, %rs279, %rs277;
	shl.b16 	%rs281, %rs34, %r72;
	or.b16  	%rs282, %rs281, %rs280;
	st.shared.u8 	[%r75+1], %rs282;
	add.s16 	%rs328, %rs328, 1;
	st.shared.u8 	[stack], %rs328;
	mov.b16 	%rs333, 0;
	bra.uni 	$L__BB0_46;

}


// ===== COMPILED SASS (sm_100) =====

	.target	sm_100

	.elftype	@"ET_EXEC"


//--------------------- .note.nv.tkinfo           --------------------------
	.section	.note.nv.tkinfo,"",@"SHT_NOTE"
	.sectionflags	@"SHF_NOTE_NV_TKINFO"
	.tkinfo
        /*0018*/ 	.word	0x00000002
        /*0030*/ 	.string	""
        /*0030*/ 	.string	"ptxas"
        /*0030*/ 	.string	"Cuda compilation tools, release 13.0, V13.0.88"
        /*0030*/ 	.string	"Build cuda_13.0.r13.0/compiler.36424714_0"
        /*0030*/ 	.string	"-arch sm_100 -m 64 "



//--------------------- .note.nv.cuinfo           --------------------------
	.section	.note.nv.cuinfo,"",@"SHT_NOTE"
	.sectionflags	@"SHF_NOTE_NV_CUINFO"
        /*0018*/ 	.short	0x0002
        /*001a*/ 	.short	0x0064
        /*001c*/ 	.short	0x0082
	.zero		2


//--------------------- .nv.info                  --------------------------
	.section	.nv.info,"",@"SHT_CUDA_INFO"
	.align	4


	//----- nvinfo : EIATTR_REGCOUNT
	.align		4
        /*0000*/ 	.byte	0x04, 0x2f
        /*0002*/ 	.short	(.L_2 - .L_1)
	.align		4
.L_1:
        /*0004*/ 	.word	index@(_Z11idas_kernelPhPi)
        /*0008*/ 	.word	0x00000025


	//----- nvinfo : EIATTR_FRAME_SIZE
	.align		4
.L_2:
        /*000c*/ 	.byte	0x04, 0x11
        /*000e*/ 	.short	(.L_4 - .L_3)
	.align		4
.L_3:
        /*0010*/ 	.word	index@(_Z11idas_kernelPhPi)
        /*0014*/ 	.word	0x00000020


	//----- nvinfo : EIATTR_MIN_STACK_SIZE
	.align		4
.L_4:
        /*0018*/ 	.byte	0x04, 0x12
        /*001a*/ 	.short	(.L_6 - .L_5)
	.align		4
.L_5:
        /*001c*/ 	.word	index@(_Z11idas_kernelPhPi)
        /*0020*/ 	.word	0x00000020
.L_6:


//--------------------- .nv.compat                --------------------------
	.section	.nv.compat,"",@"SHT_CUDA_COMPAT_INFO"
	.align	4
        /*0000*/ 	.byte	0x02, 0x09, 0x00, 0x00, 0x02, 0x02, 0x01, 0x00, 0x02, 0x05, 0x05, 0x00, 0x03, 0x07, 0x01, 0x01
        /*0010*/ 	.byte	0x02, 0x03, 0x00, 0x00, 0x02, 0x06, 0x01, 0x00, 0x04, 0x0b, 0x08, 0x00, 0x09, 0x00, 0x00, 0x00
        /*0020*/ 	.byte	0x00, 0x00, 0x00, 0x00


//--------------------- .nv.info._Z11idas_kernelPhPi --------------------------
	.section	.nv.info._Z11idas_kernelPhPi,"",@"SHT_CUDA_INFO"
	.sectionflags	@""
	.align	4


	//----- nvinfo : EIATTR_CUDA_API_VERSION
	.align		4
        /*0000*/ 	.byte	0x04, 0x37
        /*0002*/ 	.short	(.L_8 - .L_7)
.L_7:
        /*0004*/ 	.word	0x00000082


	//----- nvinfo : EIATTR_KPARAM_INFO
	.align		4
.L_8:
        /*0008*/ 	.byte	0x04, 0x17
        /*000a*/ 	.short	(.L_10 - .L_9)
.L_9:
        /*000c*/ 	.word	0x00000000
        /*0010*/ 	.short	0x0001
        /*0012*/ 	.short	0x0008
        /*0014*/ 	.byte	0x00, 0xf5, 0x21, 0x00


	//----- nvinfo : EIATTR_KPARAM_INFO
	.align		4
.L_10:
        /*0018*/ 	.byte	0x04, 0x17
        /*001a*/ 	.short	(.L_12 - .L_11)
.L_11:
        /*001c*/ 	.word	0x00000000
        /*0020*/ 	.short	0x0000
        /*0022*/ 	.short	0x0000
        /*0024*/ 	.byte	0x00, 0xf5, 0x21, 0x00


	//----- nvinfo : EIATTR_SPARSE_MMA_MASK
	.align		4
.L_12:
        /*0028*/ 	.byte	0x03, 0x50
        /*002a*/ 	.short	0x0000


	//----- nvinfo : EIATTR_MAXREG_COUNT
	.align		4
        /*002c*/ 	.byte	0x03, 0x1b
        /*002e*/ 	.short	0x00ff


	//----- nvinfo : EIATTR_MERCURY_ISA_VERSION
	.align		4
        /*0030*/ 	.byte	0x03, 0x5f
        /*0032*/ 	.short	0x0101


	//----- nvinfo : EIATTR_VRC_CTA_INIT_COUNT
	.align		4
        /*0034*/ 	.byte	0x02, 0x4a
	.zero		1
	.zero		1


	//----- nvinfo : EIATTR_EXIT_INSTR_OFFSETS
	.align		4
        /*0038*/ 	.byte	0x04, 0x1c
        /*003a*/ 	.short	(.L_14 - .L_13)


	//   ....[0]....
.L_13:
        /*003c*/ 	.word	0x00001660


	//   ....[1]....
        /*0040*/ 	.word	0x000025b0


	//   ....[2]....
        /*0044*/ 	.word	0x00002600


	//----- nvinfo : EIATTR_CBANK_PARAM_SIZE
	.align		4
.L_14:
        /*0048*/ 	.byte	0x03, 0x19
        /*004a*/ 	.short	0x0010


	//----- nvinfo : EIATTR_PARAM_CBANK
	.align		4
        /*004c*/ 	.byte	0x04, 0x0a
        /*004e*/ 	.short	(.L_16 - .L_15)
	.align		4
.L_15:
        /*0050*/ 	.word	index@(.nv.constant0._Z11idas_kernelPhPi)
        /*0054*/ 	.short	0x0380
        /*0056*/ 	.short	0x0010


	//----- nvinfo : EIATTR_SW_WAR
	.align		4
.L_16:
        /*0058*/ 	.byte	0x04, 0x36
        /*005a*/ 	.short	(.L_18 - .L_17)
.L_17:
        /*005c*/ 	.word	0x00000008
.L_18:


//--------------------- .nv.callgraph             --------------------------
	.section	.nv.callgraph,"",@"SHT_CUDA_CALLGRAPH"
	.align	4
	.sectionentsize	8
	.align		4
        /*0000*/ 	.word	0x00000000
	.align		4
        /*0004*/ 	.word	0xffffffff
	.align		4
        /*0008*/ 	.word	0x00000000
	.align		4
        /*000c*/ 	.word	0xfffffffe
	.align		4
        /*0010*/ 	.word	0x00000000
	.align		4
        /*0014*/ 	.word	0xfffffffd
	.align		4
        /*0018*/ 	.word	0x00000000
	.align		4
        /*001c*/ 	.word	0xfffffffc


//--------------------- .nv.constant3             --------------------------
	.section	.nv.constant3,"a",@progbits
	.align	4
.nv.constant3:
	.type		h_diff_table,@object
	.size		h_diff_table,(.L_0 - h_diff_table)
h_diff_table:
        /*0000*/ 	.byte	0x01, 0x00, 0x00, 0x00, 0x01, 0x00, 0x00, 0x00, 0x01, 0x00, 0x00, 0x00, 0x01, 0x00, 0x00, 0x00
        /* <DEDUP_REMOVED lines=255> */
.L_0:


//--------------------- .text._Z11idas_kernelPhPi --------------------------
	.section	.text._Z11idas_kernelPhPi,"ax",@progbits
	.align	128
        .global         _Z11idas_kernelPhPi
        .type           _Z11idas_kernelPhPi,@function
        .size           _Z11idas_kernelPhPi,(.L_x_9 - _Z11idas_kernelPhPi)
        .other          _Z11idas_kernelPhPi,@"STO_CUDA_ENTRY STV_DEFAULT"
_Z11idas_kernelPhPi:
.text._Z11idas_kernelPhPi:
[----:B------:R-:W0:Y:S08]  /*0000*/  LDC R1, c[0x0][0x37c] ;  /* 0x0000df00ff017b82 */ /* 0x000e300000000800 */
[----:B------:R-:W1:Y:S01]  /*0010*/  LDC.64 R2, c[0x0][0x380] ;  /* 0x0000e000ff027b82 */ /* 0x000e620000000a00 */
[----:B------:R-:W1:Y:S01]  /*0020*/  LDCU.64 UR4, c[0x0][0x358] ;  /* 0x00006b00ff0477ac */ /* 0x000e620008000a00 */
[----:B0-----:R-:W-:Y:S01]  /*0030*/  VIADD R1, R1, 0xffffffe0 ;  /* 0xffffffe001017836 */ /* 0x001fe20000000000 */
[----:B-1----:R-:W2:Y:S04]  /*0040*/  LDG.E.U8 R6, desc[UR4][R2.64] ;  /* 0x0000000402067981 */ /* 0x002ea8000c1e1100 */
[----:B------:R-:W3:Y:S04]  /*0050*/  LDG.E.U8 R19, desc[UR4][R2.64+0x3] ;  /* 0x0000030402137981 */ /* 0x000ee8000c1e1100 */
[----:B------:R-:W4:Y:S04]  /*0060*/  LDG.E.U8 R4, desc[UR4][R2.64+0x1] ;  /* 0x0000010402047981 */ /* 0x000f28000c1e1100 */
[----:B------:R-:W5:Y:S04]  /*0070*/  LDG.E.U8 R23, desc[UR4][R2.64+0x4] ;  /* 0x0000040402177981 */ /* 0x000f68000c1e1100 */
        /* <DEDUP_REMOVED lines=11> */
[----:B------:R3:W5:Y:S01]  /*0130*/  LDG.E.U8 R18, desc[UR4][R2.64+0xf] ;  /* 0x00000f0402127981 */ /* 0x000762000c1e1100 */
[----:B------:R-:W0:Y:S01]  /*0140*/  S2UR UR5, SR_CgaCtaId ;  /* 0x00000000000579c3 */ /* 0x000e220000008800 */
[----:B------:R-:W-:-:S02]  /*0150*/  UMOV UR4, 0x400 ;  /* 0x0000040000047882 */ /* 0x000fc40000000000 */
[----:B0-----:R-:W-:-:S09]  /*0160*/  ULEA UR4, UR5, UR4, 0x18 ;  /* 0x0000000405047291 */ /* 0x001fd2000f8ec0ff */
[----:B------:R-:W0:Y:S01]  /*0170*/  LDS R5, [UR4+0x44] ;  /* 0x00004404ff057984 */ /* 0x000e220008000800 */
[----:B------:R-:W-:Y:S01]  /*0180*/  IMAD.MOV.U32 R13, RZ, RZ, 0x1 ;  /* 0x00000001ff0d7424 */ /* 0x000fe200078e00ff */
[----:B0-----:R-:W-:Y:S02]  /*0190*/  LOP3.LUT R5, R5, 0xffffff00, RZ, 0xc0, !PT ;  /* 0xffffff0005057812 */ /* 0x001fe400078ec0ff */
[----:B--2---:R-:W-:Y:S01]  /*01a0*/  LOP3.LUT R0, R6, 0xf, RZ, 0xc0, !PT ;  /* 0x0000000f06007812 */ /* 0x004fe200078ec0ff */
[----:B---3--:R-:W-:Y:S02]  /*01b0*/  IMAD.SHL.U32 R2, R19, 0x1000, RZ ;  /* 0x0000100013027824 */ /* 0x008fe400078e00ff */
[----:B----4-:R-:W-:-:S03]  /*01c0*/  IMAD.SHL.U32 R7, R4, 0x10, RZ ;  /* 0x0000001004077824 */ /* 0x010fc600078e00ff */
[----:B------:R-:W-:Y:S01]  /*01d0*/  LOP3.LUT R2, R2, 0xf000, RZ, 0xc0, !PT ;  /* 0x0000f00002027812 */ /* 0x000fe200078ec0ff */
[----:B------:R-:W-:Y:S02]  /*01e0*/  IMAD.IADD R9, R1, 0x1, R0 ;  /* 0x0000000101097824 */ /* 0x000fe400078e0200 */
[----:B-----5:R-:W-:Y:S01]  /*01f0*/  IMAD.U32 R3, R23, 0x10000, RZ ;  /* 0x0001000017037824 */ /* 0x020fe200078e00ff */
[----:B------:R-:W-:Y:S01]  /*0200*/  LOP3.LUT R7, R7, 0xf0, RZ, 0xc0, !PT ;  /* 0x000000f007077812 */ /* 0x000fe200078ec0ff */
[----:B------:R-:W-:-:S03]  /*0210*/  IMAD.SHL.U32 R0, R27, 0x100, RZ ;  /* 0x000001001b007824 */ /* 0x000fc600078e00ff */
[----:B------:R-:W-:Y:S01]  /*0220*/  LOP3.LUT R11, R2, 0xf0000, R3, 0xf8, !PT ;  /* 0x000f0000020b7812 */ /* 0x000fe200078ef803 */
[----:B------:R-:W-:Y:S01]  /*0230*/  IMAD.SHL.U32 R3, R20, 0x10, RZ ;  /* 0x0000001014037824 */ /* 0x000fe200078e00ff */
[----:B------:R-:W-:Y:S02]  /*0240*/  LOP3.LUT R7, R7, 0xf00, R0, 0xf8, !PT ;  /* 0x00000f0007077812 */ /* 0x000fe400078ef800 */
[----:B------:R-:W-:Y:S01]  /*0250*/  LOP3.LUT R0, R23, 0xf, RZ, 0xc0, !PT ;  /* 0x0000000f17007812 */ /* 0x000fe200078ec0ff */
[----:B------:R-:W-:Y:S01]  /*0260*/  IMAD.SHL.U32 R2, R26, 0x100, RZ ;  /* 0x000001001a027824 */ /* 0x000fe200078e00ff */
[----:B------:R-:W-:Y:S02]  /*0270*/  ISETP.NE.AND P3, PT, R6, RZ, PT ;  /* 0x000000ff0600720c */ /* 0x000fe40003f65270 */
[----:B------:R-:W-:Y:S01]  /*0280*/  LOP3.LUT R12, R3, 0xf, R14, 0xf8, !PT ;  /* 0x0000000f030c7812 */ /* 0x000fe200078ef80e */
[----:B------:R-:W-:Y:S01]  /*0290*/  IMAD.IADD R8, R1, 0x1, R0 ;  /* 0x0000000101087824 */ /* 0x000fe200078e0200 */
[----:B------:R-:W-:Y:S01]  /*02a0*/  LOP3.LUT R6, R7, 0xf, R6, 0xf8, !PT ;  /* 0x0000000f07067812 */ /* 0x000fe200078ef806 */
[----:B------:R-:W-:Y:S01]  /*02b0*/  IMAD.SHL.U32 R0, R16, 0x100000, RZ ;  /* 0x0010000010007824 */ /* 0x000fe200078e00ff */
[----:B------:R-:W-:-:S02]  /*02c0*/  LOP3.LUT R10, R2, 0xf00, RZ, 0xc0, !PT ;  /* 0x00000f00020a7812 */ /* 0x000fc400078ec0ff */
[----:B------:R-:W-:Y:S01]  /*02d0*/  LOP3.LUT R7, R12, R5, RZ, 0xfc, !PT ;  /* 0x000000050c077212 */ /* 0x000fe200078efcff */
[----:B------:R-:W-:Y:S01]  /*02e0*/  STL.U8 [R9], RZ ;  /* 0x000000ff09007387 */ /* 0x000fe20000100000 */
[----:B------:R-:W-:Y:S01]  /*02f0*/  LOP3.LUT R11, R11, 0xf00000, R0, 0xf8, !PT ;  /* 0x00f000000b0b7812 */ /* 0x000fe200078ef800 */
[----:B------:R-:W-:Y:S02]  /*0300*/  IMAD.SHL.U32 R0, R15, 0x1000, RZ ;  /* 0x000010000f007824 */ /* 0x000fe400078e00ff */
[----:B------:R0:W-:Y:S01]  /*0310*/  STL.U8 [R9+0x10], RZ ;  /* 0x000010ff09007387 */ /* 0x0001e20000100000 */
[----:B------:R-:W-:Y:S02]  /*0320*/  IMAD.SHL.U32 R2, R17, 0x1000000, RZ ;  /* 0x0100000011027824 */ /* 0x000fe400078e00ff */
[----:B------:R-:W-:Y:S01]  /*0330*/  LOP3.LUT R0, R0, 0xf000, RZ, 0xc0, !PT ;  /* 0x0000f00000007812 */ /* 0x000fe200078ec0ff */
[----:B------:R-:W-:Y:S01]  /*0340*/  IMAD.U32 R3, R24, 0x10000, RZ ;  /* 0x0001000018037824 */ /* 0x000fe200078e00ff */
[----:B0-----:R-:W-:Y:S01]  /*0350*/  LOP3.LUT R9, R10, 0xff, R7, 0xf8, !PT ;  /* 0x000000ff0a097812 */ /* 0x001fe200078ef807 */
[----:B------:R-:W-:-:S03]  /*0360*/  IMAD.MOV.U32 R10, RZ, RZ, 0x2 ;  /* 0x00000002ff0a7424 */ /* 0x000fc600078e00ff */
[----:B------:R-:W-:Y:S02]  /*0370*/  LOP3.LUT R2, R9, 0xf000000, R2, 0xf8, !PT ;  /* 0x0f00000009027812 */ /* 0x000fe400078ef802 */
[----:B------:R-:W-:Y:S01]  /*0380*/  PRMT R9, R10, 0x7610, R9 ;  /* 0x000076100a097816 */ /* 0x000fe20000000009 */
[----:B------:R-:W-:Y:S01]  /*0390*/  IMAD.SHL.U32 R10, R21, 0x100000, RZ ;  /* 0x00100000150a7824 */ /* 0x000fe200078e00ff */
[----:B------:R-:W-:Y:S01]  /*03a0*/  STL.U8 [R8], RZ ;  /* 0x000000ff08007387 */ /* 0x000fe20000100000 */
[----:B------:R-:W-:-:S03]  /*03b0*/  LOP3.LUT R3, R0, 0xf0000, R3, 0xf8, !PT ;  /* 0x000f000000037812 */ /* 0x000fc600078ef803 */
[----:B------:R0:W-:Y:S01]  /*03c0*/  STL.U8 [R8+0x10], R13 ;  /* 0x0000100d08007387 */ /* 0x0001e20000100000 */
[----:B------:R-:W-:Y:S02]  /*03d0*/  LOP3.LUT R0, R7, 0xf, RZ, 0xc0, !PT ;  /* 0x0000000f07007812 */ /* 0x000fe400078ec0ff */
[----:B------:R-:W-:Y:S01]  /*03e0*/  LOP3.LUT R10, R10, 0xf00000, RZ, 0xc0, !PT ;  /* 0x00f000000a0a7812 */ /* 0x000fe200078ec0ff */
[----:B0-----:R-:W-:Y:S01]  /*03f0*/  IMAD.SHL.U32 R8, R25, 0x1000000, RZ ;  /* 0x0100000019087824 */ /* 0x001fe200078e00ff */
[----:B------:R-:W-:Y:S01]  /*0400*/  LOP3.LUT R6, R11, R6, RZ, 0xfc, !PT ;  /* 0x000000060b067212 */ /* 0x000fe200078efcff */
[----:B------:R-:W-:Y:S01]  /*0410*/  IMAD.SHL.U32 R31, R22, 0x10000000, RZ ;  /* 0x10000000161f7824 */ /* 0x000fe200078e00ff */
[----:B------:R-:W-:Y:S02]  /*0420*/  LOP3.LUT R3, R10, R2, R3, 0xfe, !PT ;  /* 0x000000020a037212 */ /* 0x000fe400078efe03 */
[----:B------:R-:W-:Y:S01]  /*0430*/  LOP3.LUT R12, R8, 0xf000000, RZ, 0xc0, !PT ;  /* 0x0f000000080c7812 */ /* 0x000fe200078ec0ff */
[----:B------:R-:W-:Y:S01]  /*0440*/  IMAD.IADD R8, R1, 0x1, R0 ;  /* 0x0000000101087824 */ /* 0x000fe200078e0200 */
[----:B------:R-:W-:-:S02]  /*0450*/  LOP3.LUT R0, R4, 0xf, RZ, 0xc0, !PT ;  /* 0x0000000f04007812 */ /* 0x000fc400078ec0ff */
[----:B------:R-:W-:Y:S02]  /*0460*/  LOP3.LUT R2, R24, 0xf, RZ, 0xc0, !PT ;  /* 0x0000000f18027812 */ /* 0x000fe400078ec0ff */
[----:B------:R-:W-:Y:S02]  /*0470*/  ISETP.NE.AND P4, PT, R4, RZ, PT ;  /* 0x000000ff0400720c */ /* 0x000fe40003f85270 */
[----:B------:R-:W-:Y:S02]  /*0480*/  SHF.R.U32.HI R7, RZ, 0x4, R7 ;  /* 0x00000004ff077819 */ /* 0x000fe40000011607 */
[----:B------:R-:W-:Y:S01]  /*0490*/  SHF.R.U64 R4, R6, 0x14, R5 ;  /* 0x0000001406047819 */ /* 0x000fe20000001205 */
[C---:B------:R-:W-:Y:S01]  /*04a0*/  IMAD.IADD R28, R1.reuse, 0x1, R0 ;  /* 0x00000001011c7824 */ /* 0x040fe200078e0200 */
[----:B------:R-:W-:Y:S01]  /*04b0*/  LOP3.LUT R31, R12, 0xf0000000, R31, 0xf8, !PT ;  /* 0xf00000000c1f7812 */ /* 0x000fe200078ef81f */
[----:B------:R-:W-:Y:S01]  /*04c0*/  IMAD.IADD R11, R1, 0x1, R2 ;  /* 0x00000001010b7824 */ /* 0x000fe200078e0202 */
[----:B------:R-:W-:-:S02]  /*04d0*/  LOP3.LUT R0, R7, 0xf, RZ, 0xc0, !PT ;  /* 0x0000000f07007812 */ /* 0x000fc400078ec0ff */
[----:B------:R-:W-:Y:S02]  /*04e0*/  LOP3.LUT R2, R4, 0xf, RZ, 0xc0, !PT ;  /* 0x0000000f04027812 */ /* 0x000fe400078ec0ff */
[----:B------:R-:W-:Y:S01]  /*04f0*/  LOP3.LUT R4, R21, 0xf, RZ, 0xc0, !PT ;  /* 0x0000000f15047812 */ /* 0x000fe200078ec0ff */
[----:B------:R-:W-:Y:S01]  /*0500*/  STL.U8 [R8], RZ ;  /* 0x000000ff08007387 */ /* 0x000fe20000100000 */
[----:B------:R-:W-:-:S03]  /*0510*/  LOP3.LUT R30, R31, R6, RZ, 0xfc, !PT ;  /* 0x000000061f1e7212 */ /* 0x000fc600078efcff */
[----:B------:R0:W-:Y:S01]  /*0520*/  STL.U8 [R8+0x10], R9 ;  /* 0x0000100908007387 */ /* 0x0001e20000100000 */
[C---:B------:R-:W-:Y:S01]  /*0530*/  IMAD.IADD R34, R1.reuse, 0x1, R4 ;  /* 0x0000000101227824 */ /* 0x040fe200078e0204 */
[----:B------:R-:W-:Y:S01]  /*0540*/  SHF.R.U64 R4, R30, 0x18, R5 ;  /* 0x000000181e047819 */ /* 0x000fe20000001205 */
[----:B------:R-:W-:Y:S02]  /*0550*/  IMAD.MOV.U32 R12, RZ, RZ, 0x3 ;  /* 0x00000003ff0c7424 */ /* 0x000fe400078e00ff */
[C---:B------:R-:W-:Y:S02]  /*0560*/  IMAD.IADD R10, R1.reuse, 0x1, R2 ;  /* 0x00000001010a7824 */ /* 0x040fe400078e0202 */
[----:B0-----:R-:W-:Y:S01]  /*0570*/  IMAD.IADD R8, R1, 0x1, R0 ;  /* 0x0000000101087824 */ /* 0x001fe200078e0200 */
[----:B------:R-:W-:Y:S02]  /*0580*/  LOP3.LUT R0, R27, 0xf, RZ, 0xc0, !PT ;  /* 0x0000000f1b007812 */ /* 0x000fe400078ec0ff */
[----:B------:R-:W-:-:S03]  /*0590*/  SHF.R.U32.HI R2, RZ, 0x14, R3 ;  /* 0x00000014ff027819 */ /* 0x000fc60000011603 */
[----:B------:R-:W-:Y:S01]  /*05a0*/  IMAD.IADD R32, R1, 0x1, R0 ;  /* 0x0000000101207824 */ /* 0x000fe200078e0200 */
[----:B------:R-:W-:Y:S01]  /*05b0*/  LOP3.LUT R0, R4, 0xf, RZ, 0xc0, !PT ;  /* 0x0000000f04007812 */ /* 0x000fe200078ec0ff */
[----:B------:R-:W-:Y:S01]  /*05c0*/  STL.U8 [R11], RZ ;  /* 0x000000ff0b007387 */ /* 0x000fe20000100000 */
[----:B------:R-:W-:-:S03]  /*05d0*/  LOP3.LUT R2, R2, 0xf, RZ, 0xc0, !PT ;  /* 0x0000000f02027812 */ /* 0x000fc600078ec0ff */
[----:B------:R-:W-:Y:S04]  /*05e0*/  STL.U8 [R11+0x10], R12 ;  /* 0x0000100c0b007387 */ /* 0x000fe80000100000 */
[----:B------:R-:W-:Y:S04]  /*05f0*/  STL.U8 [R28], R13 ;  /* 0x0000000d1c007387 */ /* 0x000fe80000100000 */
[----:B------:R0:W-:Y:S01]  /*0600*/  STL.U8 [R28+0x10], RZ ;  /* 0x000010ff1c007387 */ /* 0x0001e20000100000 */
[C---:B------:R-:W-:Y:S01]  /*0610*/  IMAD.IADD R7, R1.reuse, 0x1, R2 ;  /* 0x0000000101077824 */ /* 0x040fe200078e0202 */
[----:B------:R-:W-:Y:S01]  /*0620*/  LOP3.LUT R2, R26, 0xf, RZ, 0xc0, !PT ;  /* 0x0000000f1a027812 */ /* 0x000fe200078ec0ff */
[----:B0-----:R-:W-:Y:S01]  /*0630*/  IMAD.IADD R28, R1, 0x1, R0 ;  /* 0x00000001011c7824 */ /* 0x001fe200078e0200 */
[----:B------:R-:W-:Y:S01]  /*0640*/  LOP3.LUT R0, R17, 0xf, RZ, 0xc0, !PT ;  /* 0x0000000f11007812 */ /* 0x000fe200078ec0ff */
[----:B------:R-:W-:Y:S04]  /*0650*/  STL.U8 [R10], R13 ;  /* 0x0000000d0a007387 */ /* 0x000fe80000100000 */
[----:B------:R0:W-:Y:S01]  /*0660*/  STL.U8 [R10+0x10], R13 ;  /* 0x0000100d0a007387 */ /* 0x0001e20000100000 */
[----:B------:R-:W-:-:S03]  /*0670*/  SHF.R.U64 R4, R30, 0x1c, R5 ;  /* 0x0000001c1e047819 */ /* 0x000fc60000001205 */
[----:B------:R-:W-:Y:S04]  /*0680*/  STL.U8 [R8], R13 ;  /* 0x0000000d08007387 */ /* 0x000fe80000100000 */
[----:B------:R1:W-:Y:S01]  /*0690*/  STL.U8 [R8+0x10], R9 ;  /* 0x0000100908007387 */ /* 0x0003e20000100000 */
[----:B0-----:R-:W-:Y:S01]  /*06a0*/  IMAD.IADD R10, R1, 0x1, R0 ;  /* 0x00000001010a7824 */ /* 0x001fe200078e0200 */
[----:B------:R-:W-:-:S04]  /*06b0*/  SHF.R.U64 R0, R6, 0xc, R5 ;  /* 0x0000000c06007819 */ /* 0x000fc80000001205 */
[----:B------:R-:W-:Y:S01]  /*06c0*/  LOP3.LUT R0, R0, 0xf, RZ, 0xc0, !PT ;  /* 0x0000000f00007812 */ /* 0x000fe200078ec0ff */
[C---:B-1----:R-:W-:Y:S02]  /*06d0*/  IMAD.IADD R8, R1.reuse, 0x1, R2 ;  /* 0x0000000101087824 */ /* 0x042fe400078e0202 */
[----:B------:R-:W-:Y:S01]  /*06e0*/  IMAD.SHL.U32 R2, R18, 0x10000000, RZ ;  /* 0x1000000012027824 */ /* 0x000fe200078e00ff */
[----:B------:R-:W-:Y:S01]  /*06f0*/  STL.U8 [R34], R13 ;  /* 0x0000000d22007387 */ /* 0x000fe20000100000 */
[----:B------:R-:W-:Y:S01]  /*0700*/  LOP3.LUT R4, R4, 0xf, RZ, 0xc0, !PT ;  /* 0x0000000f04047812 */ /* 0x000fe200078ec0ff */
[----:B------:R-:W-:Y:S02]  /*0710*/  IMAD.IADD R5, R1, 0x1, R0 ;  /* 0x0000000101057824 */ /* 0x000fe400078e0200 */
[----:B------:R-:W-:Y:S01]  /*0720*/  LOP3.LUT R31, R3, R2, RZ, 0xfc, !PT ;  /* 0x00000002031f7212 */ /* 0x000fe200078efcff */
[----:B------:R0:W-:Y:S01]  /*0730*/  STL.U8 [R7+0x10], R12 ;  /* 0x0000100c07007387 */ /* 0x0001e20000100000 */
[----:B------:R-:W-:-:S02]  /*0740*/  LOP3.LUT R2, R15, 0xf, RZ, 0xc0, !PT ;  /* 0x0000000f0f027812 */ /* 0x000fc400078ec0ff */
[----:B------:R-:W-:Y:S01]  /*0750*/  LOP3.LUT R0, R18, 0xf, RZ, 0xc0, !PT ;  /* 0x0000000f12007812 */ /* 0x000fe200078ec0ff */
[----:B------:R-:W-:Y:S04]  /*0760*/  STL.U8 [R32], R9 ;  /* 0x0000000920007387 */ /* 0x000fe80000100000 */
[----:B------:R-:W-:Y:S04]  /*0770*/  STL.U8 [R32+0x10], RZ ;  /* 0x000010ff20007387 */ /* 0x000fe80000100000 */
[----:B------:R-:W-:Y:S01]  /*0780*/  STL.U8 [R28], R9 ;  /* 0x000000091c007387 */ /* 0x000fe20000100000 */
[----:B0-----:R-:W-:-:S03]  /*0790*/  IMAD.IADD R7, R1, 0x1, R2 ;  /* 0x0000000101077824 */ /* 0x001fc600078e0202 */
[----:B------:R-:W-:Y:S01]  /*07a0*/  STL.U8 [R28+0x10], R13 ;  /* 0x0000100d1c007387 */ /* 0x000fe20000100000 */
[----:B------:R-:W-:-:S03]  /*07b0*/  IMAD.IADD R29, R1, 0x1, R0 ;  /* 0x00000001011d7824 */ /* 0x000fc600078e0200 */
[----:B------:R-:W-:Y:S04]  /*07c0*/  STL.U8 [R8], R9 ;  /* 0x0000000908007387 */ /* 0x000fe80000100000 */
[----:B------:R0:W-:Y:S01]  /*07d0*/  STL.U8 [R8+0x10], R9 ;  /* 0x0000100908007387 */ /* 0x0001e20000100000 */
[----:B------:R-:W-:-:S03]  /*07e0*/  LEA.HI R11, R31, R1, RZ, 0x4 ;  /* 0x000000011f0b7211 */ /* 0x000fc600078f20ff */
[----:B------:R-:W-:Y:S01]  /*07f0*/  STL.U8 [R10], R9 ;  /* 0x000000090a007387 */ /* 0x000fe20000100000 */
[----:B0-----:R-:W-:-:S03]  /*0800*/  IMAD.IADD R8, R1, 0x1, R4 ;  /* 0x0000000101087824 */ /* 0x001fc600078e0204 */
[----:B------:R-:W-:Y:S04]  /*0810*/  STL.U8 [R10+0x10], R12 ;  /* 0x0000100c0a007387 */ /* 0x000fe80000100000 */
[----:B------:R-:W-:Y:S04]  /*0820*/  STL.U8 [R5], R12 ;  /* 0x0000000c05007387 */ /* 0x000fe80000100000 */
[----:B------:R0:W-:Y:S04]  /*0830*/  STL.U8 [R5+0x10], RZ ;  /* 0x000010ff05007387 */ /* 0x0001e80000100000 */
[----:B------:R-:W-:Y:S04]  /*0840*/  STL.U8 [R8], R12 ;  /* 0x0000000c08007387 */ /* 0x000fe80000100000 */
[----:B------:R-:W-:Y:S04]  /*0850*/  STL.U8 [R8+0x10], R13 ;  /* 0x0000100d08007387 */ /* 0x000fe80000100000 */
[----:B------:R-:W-:Y:S04]  /*0860*/  STL.U8 [R7], R12 ;  /* 0x0000000c07007387 */ /* 0x000fe80000100000 */
[----:B------:R-:W-:Y:S04]  /*0870*/  STL.U8 [R7+0x10], R9 ;  /* 0x0000100907007387 */ /* 0x000fe80000100000 */
[----:B------:R-:W-:Y:S04]  /*0880*/  STL.U8 [R29], R12 ;  /* 0x0000000c1d007387 */ /* 0x000fe80000100000 */
[----:B------:R1:W-:Y:S04]  /*0890*/  STL.U8 [R11+0x10], R12 ;  /* 0x0000100c0b007387 */ /* 0x0003e80000100000 */
[----:B------:R-:W2:Y:S04]  /*08a0*/  LDL.U8 R6, [R1+0x1] ;  /* 0x0000010001067983 */ /* 0x000ea80000100000 */
[----:B------:R-:W3:Y:S04]  /*08b0*/  LDL.U16 R2, [R1+0x2] ;  /* 0x0000020001027983 */ /* 0x000ee80000100400 */
[----:B------:R-:W4:Y:S04]  /*08c0*/  LDL.U8 R3, [R1+0x11] ;  /* 0x0000110001037983 */ /* 0x000f280000100000 */
[----:B0-----:R-:W5:Y:S04]  /*08d0*/  LDL.U16 R5, [R1+0x12] ;  /* 0x0000120001057983 */ /* 0x001f680000100400 */
[----:B------:R-:W5:Y:S04]  /*08e0*/  LDL R4, [R1+0x4] ;  /* 0x0000040001047983 */ /* 0x000f680000100800 */
[----:B------:R-:W5:Y:S04]  /*08f0*/  LDL R0, [R1+0x14] ;  /* 0x0000140001007983 */ /* 0x000f680000100800 */
[----:B-1----:R-:W5:Y:S01]  /*0900*/  LDL.64 R10, [R1+0x8] ;  /* 0x00000800010a7983 */ /* 0x002f620000100a00 */
[----:B--2---:R-:W-:Y:S01]  /*0910*/  ISETP.GT.U32.AND P0, PT, R6, 0x1, PT ;  /* 0x000000010600780c */ /* 0x004fe20003f04070 */
[----:B------:R-:W-:Y:S01]  /*0920*/  IMAD.MOV R8, RZ, RZ, -R6 ;  /* 0x000000ffff087224 */ /* 0x000fe200078e0a06 */
[----:B---3--:R-:W-:-:S04]  /*0930*/  PRMT R7, R2, 0x7770, RZ ;  /* 0x0000777002077816 */ /* 0x008fc800000000ff */
[----:B------:R-:W-:Y:S01]  /*0940*/  PRMT R8, R8, 0x7710, RZ ;  /* 0x0000771008087816 */ /* 0x000fe200000000ff */
[----:B------:R-:W-:Y:S01]  /*0950*/  VIADD R6, R6, 0xffffffff ;  /* 0xffffffff06067836 */ /* 0x000fe20000000000 */
[----:B------:R-:W-:-:S05]  /*0960*/  ISETP.GT.U32.AND P1, PT, R7, 0x2, PT ;  /* 0x000000020700780c */ /* 0x000fca0003f24070 */
[----:B------:R-:W-:Y:S02]  /*0970*/  @!P0 VIADD R6, R8, 0x1 ;  /* 0x0000000108068836 */ /* 0x000fe40000000000 */
[----:B------:R-:W-:Y:S01]  /*0980*/  IMAD.MOV R8, RZ, RZ, -R7 ;  /* 0x000000ffff087224 */ /* 0x000fe200078e0a07 */
[----:B------:R-:W-:-:S04]  /*0990*/  PRMT R2, R2, 0x7771, RZ ;  /* 0x0000777102027816 */ /* 0x000fc800000000ff */
[----:B------:R-:W-:Y:S01]  /*09a0*/  PRMT R8, R8, 0x7710, RZ ;  /* 0x0000771008087816 */ /* 0x000fe200000000ff */
[----:B------:R-:W-:Y:S01]  /*09b0*/  VIADD R7, R7, 0xfffffffe ;  /* 0xfffffffe07077836 */ /* 0x000fe20000000000 */
[----:B------:R-:W-:-:S03]  /*09c0*/  ISETP.GT.U32.AND P0, PT, R2, 0x3, PT ;  /* 0x000000030200780c */ /* 0x000fc60003f04070 */
[----:B------:R-:W-:-:S05]  /*09d0*/  @!P1 VIADD R7, R8, 0x2 ;  /* 0x0000000208079836 */ /* 0x000fca0000000000 */
[----:B----4-:R-:W-:Y:S01]  /*09e0*/  IADD3 R7, PT, PT, R7, R3, R6 ;  /* 0x0000000307077210 */ /* 0x010fe20007ffe006 */
[----:B------:R-:W-:Y:S02]  /*09f0*/  IMAD.MOV R6, RZ, RZ, -R2 ;  /* 0x000000ffff067224 */ /* 0x000fe400078e0a02 */
[----:B------:R-:W-:-:S03]  /*0a00*/  VIADD R3, R2, 0xfffffffd ;  /* 0xfffffffd02037836 */ /* 0x000fc60000000000 */
[----:B------:R-:W-:-:S05]  /*0a10*/  PRMT R2, R6, 0x7710, RZ ;  /* 0x0000771006027816 */ /* 0x000fca00000000ff */
[----:B------:R-:W-:Y:S01]  /*0a20*/  @!P0 VIADD R3, R2, 0x3 ;  /* 0x0000000302038836 */ /* 0x000fe20000000000 */
[----:B-----5:R-:W-:-:S04]  /*0a30*/  PRMT R2, R5, 0x7770, RZ ;  /* 0x0000777005027816 */ /* 0x020fc800000000ff */
[----:B------:R-:W-:Y:S02]  /*0a40*/  IADD3 R7, PT, PT, R3, R2, R7 ;  /* 0x0000000203077210 */ /* 0x000fe40007ffe007 */
[----:B------:R-:W2:Y:S01]  /*0a50*/  LDL.64 R2, [R1+0x18] ;  /* 0x0000180001027983 */ /* 0x000ea20000100a00 */
[----:B------:R-:W-:Y:S02]  /*0a60*/  PRMT R6, R5, 0x7771, RZ ;  /* 0x0000777105067816 */ /* 0x000fe400000000ff */
[----:B------:R-:W-:-:S04]  /*0a70*/  PRMT R5, R4, 0x7770, RZ ;  /* 0x0000777004057816 */ /* 0x000fc800000000ff */
[----:B------:R-:W-:Y:S02]  /*0a80*/  IADD3 R6, PT, PT, R5, R6, R7 ;  /* 0x0000000605067210 */ /* 0x000fe40007ffe007 */
[----:B------:R-:W-:-:S04]  /*0a90*/  PRMT R5, R4, 0x7771, RZ ;  /* 0x0000777104057816 */ /* 0x000fc800000000ff */
[----:B------:R-:W-:Y:S01]  /*0aa0*/  ISETP.GT.U32.AND P0, PT, R5, 0x1, PT ;  /* 0x000000010500780c */ /* 0x000fe20003f04070 */
[----:B------:R-:W-:Y:S01]  /*0ab0*/  IMAD.MOV R7, RZ, RZ, -R5 ;  /* 0x000000ffff077224 */ /* 0x000fe200078e0a05 */
[----:B------:R-:W-:-:S04]  /*0ac0*/  PRMT R28, R4, 0x7772, RZ ;  /* 0x00007772041c7816 */ /* 0x000fc800000000ff */
[----:B------:R-:W-:Y:S01]  /*0ad0*/  PRMT R7, R7, 0x7710, RZ ;  /* 0x0000771007077816 */ /* 0x000fe200000000ff */
[----:B------:R-:W-:-:S06]  /*0ae0*/  VIADD R5, R5, 0xffffffff ;  /* 0xffffffff05057836 */ /* 0x000fcc0000000000 */
[----:B------:R-:W-:Y:S01]  /*0af0*/  @!P0 VIADD R5, R7, 0x1 ;  /* 0x0000000107058836 */ /* 0x000fe20000000000 */
[----:B------:R-:W-:Y:S01]  /*0b00*/  ISETP.GT.U32.AND P0, PT, R28, 0x2, PT ;  /* 0x000000021c00780c */ /* 0x000fe20003f04070 */
[----:B------:R-:W-:-:S05]  /*0b10*/  IMAD.MOV R7, RZ, RZ, -R28 ;  /* 0x000000ffff077224 */ /* 0x000fca00078e0a1c */
[----:B------:R-:W-:Y:S01]  /*0b20*/  PRMT R7, R7, 0x7710, RZ ;  /* 0x0000771007077816 */ /* 0x000fe200000000ff */
[----:B------:R-:W-:-:S06]  /*0b30*/  VIADD R28, R28, 0xfffffffe ;  /* 0xfffffffe1c1c7836 */ /* 0x000fcc0000000000 */
[----:B------:R-:W-:Y:S01]  /*0b40*/  @!P0 VIADD R28, R7, 0x2 ;  /* 0x00000002071c8836 */ /* 0x000fe20000000000 */
[----:B------:R-:W-:-:S04]  /*0b50*/  PRMT R7, R0, 0x7770, RZ ;  /* 0x0000777000077816 */ /* 0x000fc800000000ff */
[----:B------:R-:W-:Y:S01]  /*0b60*/  ISETP.GT.U32.AND P0, PT, R7, 0x1, PT ;  /* 0x000000010700780c */ /* 0x000fe20003f04070 */
[----:B------:R-:W-:-:S05]  /*0b70*/  IMAD.MOV R8, RZ, RZ, -R7 ;  /* 0x000000ffff087224 */ /* 0x000fca00078e0a07 */
[----:B------:R-:W-:Y:S01]  /*0b80*/  PRMT R8, R8, 0x7710, RZ ;  /* 0x0000771008087816 */ /* 0x000fe200000000ff */
[----:B------:R-:W-:-:S06]  /*0b90*/  VIADD R7, R7, 0xffffffff ;  /* 0xffffffff07077836 */ /* 0x000fcc0000000000 */
[----:B------:R-:W-:-:S05]  /*0ba0*/  @!P0 VIADD R7, R8, 0x1 ;  /* 0x0000000108078836 */ /* 0x000fca0000000000 */
        /* <DEDUP_REMOVED lines=13> */
[----:B------:R-:W-:Y:S02]  /*0c80*/  PRMT R6, R0, 0x7772, RZ ;  /* 0x0000777200067816 */ /* 0x000fe400000000ff */
[----:B------:R-:W-:Y:S02]  /*0c90*/  IADD3 R5, PT, PT, R28, R7, R5 ;  /* 0x000000071c057210 */ /* 0x000fe40007ffe005 */
[----:B------:R-:W-:Y:S01]  /*0ca0*/  ISETP.GT.U32.AND P0, PT, R6, 0x1, PT ;  /* 0x000000010600780c */ /* 0x000fe20003f04070 */
[----:B------:R-:W-:Y:S01]  /*0cb0*/  IMAD.MOV R7, RZ, RZ, -R6 ;  /* 0x000000ffff077224 */ /* 0x000fe200078e0a06 */
[----:B------:R-:W-:-:S04]  /*0cc0*/  PRMT R0, R0, 0x7773, RZ ;  /* 0x0000777300007816 */ /* 0x000fc800000000ff */
[----:B------:R-:W-:Y:S01]  /*0cd0*/  PRMT R7, R7, 0x7710, RZ ;  /* 0x0000771007077816 */ /* 0x000fe200000000ff */
[----:B------:R-:W-:-:S06]  /*0ce0*/  VIADD R6, R6, 0xffffffff ;  /* 0xffffffff06067836 */ /* 0x000fcc0000000000 */
[----:B------:R-:W-:Y:S01]  /*0cf0*/  @!P0 VIADD R6, R7, 0x1 ;  /* 0x0000000107068836 */ /* 0x000fe20000000000 */
[----:B------:R-:W-:Y:S01]  /*0d00*/  ISETP.GT.U32.AND P0, PT, R0, 0x1, PT ;  /* 0x000000010000780c */ /* 0x000fe20003f04070 */
[----:B------:R-:W-:-:S03]  /*0d10*/  IMAD.MOV R7, RZ, RZ, -R0 ;  /* 0x000000ffff077224 */ /* 0x000fc600078e0a00 */
[----:B------:R-:W-:Y:S02]  /*0d20*/  IADD3 R4, PT, PT, R4, R6, R5 ;  /* 0x0000000604047210 */ /* 0x000fe40007ffe005 */
[----:B------:R-:W-:Y:S01]  /*0d30*/  PRMT R6, R10, 0x7773, RZ ;  /* 0x000077730a067816 */ /* 0x000fe200000000ff */
[----:B------:R-:W-:Y:S01]  /*0d40*/  VIADD R5, R0, 0xffffffff ;  /* 0xffffffff00057836 */ /* 0x000fe20000000000 */
[----:B------:R-:W-:Y:S02]  /*0d50*/  PRMT R0, R7, 0x7710, RZ ;  /* 0x0000771007007816 */ /* 0x000fe400000000ff */
[----:B------:R-:W-:Y:S01]  /*0d60*/  ISETP.GT.U32.AND P6, PT, R6, 0x3, PT ;  /* 0x000000030600780c */ /* 0x000fe20003fc4070 */
[----:B------:R-:W-:Y:S02]  /*0d70*/  IMAD.MOV R7, RZ, RZ, -R6 ;  /* 0x000000ffff077224 */ /* 0x000fe400078e0a06 */
[----:B------:R-:W-:Y:S01]  /*0d80*/  @!P0 VIADD R5, R0, 0x1 ;  /* 0x0000000100058836 */ /* 0x000fe20000000000 */
[----:B------:R-:W-:-:S02]  /*0d90*/  PRMT R0, R10, 0x7771, RZ ;  /* 0x000077710a007816 */ /* 0x000fc400000000ff */
[----:B------:R-:W-:Y:S01]  /*0da0*/  PRMT R7, R7, 0x7710, RZ ;  /* 0x0000771007077816 */ /* 0x000fe200000000ff */
[----:B------:R-:W-:Y:S01]  /*0db0*/  VIADD R6, R6, 0xfffffffd ;  /* 0xfffffffd06067836 */ /* 0x000fe20000000000 */
[----:B------:R-:W-:-:S05]  /*0dc0*/  ISETP.GT.U32.AND P0, PT, R0, 0x1, PT ;  /* 0x000000010000780c */ /* 0x000fca0003f04070 */
[----:B------:R-:W-:Y:S02]  /*0dd0*/  @!P6 VIADD R6, R7, 0x3 ;  /* 0x000000030706e836 */ /* 0x000fe40000000000 */
[----:B------:R-:W-:Y:S01]  /*0de0*/  IMAD.MOV R7, RZ, RZ, -R0 ;  /* 0x000000ffff077224 */ /* 0x000fe200078e0a00 */
[----:B------:R-:W-:Y:S02]  /*0df0*/  ISETP.NE.AND P5, PT, R19, RZ, PT ;  /* 0x000000ff1300720c */ /* 0x000fe40003fa5270 */
[----:B------:R-:W-:Y:S02]  /*0e00*/  PRMT R19, R10, 0x7772, RZ ;  /* 0x000077720a137816 */ /* 0x000fe400000000ff */
[----:B------:R-:W-:Y:S01]  /*0e10*/  PRMT R7, R7, 0x7710, RZ ;  /* 0x0000771007077816 */ /* 0x000fe200000000ff */
[----:B------:R-:W-:Y:S01]  /*0e20*/  VIADD R0, R0, 0xffffffff ;  /* 0xffffffff00007836 */ /* 0x000fe20000000000 */
[----:B------:R-:W-:Y:S01]  /*0e30*/  ISETP.GT.U32.AND P6, PT, R19, 0x2, PT ;  /* 0x000000021300780c */ /* 0x000fe20003fc4070 */
[----:B------:R-:W-:-:S02]  /*0e40*/  IMAD.MOV R8, RZ, RZ, -R19 ;  /* 0x000000ffff087224 */ /* 0x000fc400078e0a13 */
[----:B------:R-:W-:Y:S01]  /*0e50*/  @!P0 VIADD R0, R7, 0x1 ;  /* 0x0000000107008836 */ /* 0x000fe20000000000 */
[----:B------:R-:W-:Y:S02]  /*0e60*/  @!P3 STS.U8 [UR4+0x48], RZ ;  /* 0x000048ffff00b988 */ /* 0x000fe40008000004 */
[----:B------:R-:W-:Y:S02]  /*0e70*/  PRMT R8, R8, 0x7710, RZ ;  /* 0x0000771008087816 */ /* 0x000fe400000000ff */
[----:B------:R-:W-:Y:S01]  /*0e80*/  @!P3 STS.U8 [UR4+0x49], RZ ;  /* 0x000049ffff00b988 */ /* 0x000fe20008000004 */
[----:B------:R-:W-:Y:S01]  /*0e90*/  ISETP.NE.AND P3, PT, R16, RZ, PT ;  /* 0x000000ff1000720c */ /* 0x000fe20003f65270 */
[----:B------:R-:W-:-:S03]  /*0ea0*/  VIADD R19, R19, 0xfffffffe ;  /* 0xfffffffe13137836 */ /* 0x000fc60000000000 */
[----:B------:R-:W-:Y:S01]  /*0eb0*/  @!P6 VIADD R19, R8, 0x2 ;  /* 0x000000020813e836 */ /* 0x000fe20000000000 */
[----:B------:R-:W-:Y:S02]  /*0ec0*/  ISETP.NE.AND P2, PT, R27, RZ, PT ;  /* 0x000000ff1b00720c */ /* 0x000fe40003f45270 */
[----:B------:R-:W-:Y:S01]  /*0ed0*/  ISETP.NE.AND P1, PT, R23, RZ, PT ;  /* 0x000000ff1700720c */ /* 0x000fe20003f25270 */
[----:B------:R0:W-:Y:S04]  /*0ee0*/  @!P4 STS.U8 [UR4+0x48], R13 ;  /* 0x0000480dff00c988 */ /* 0x0001e80008000004 */
[----:B------:R-:W-:Y:S06]  /*0ef0*/  @!P4 STS.U8 [UR4+0x49], RZ ;  /* 0x000049ffff00c988 */ /* 0x000fec0008000004 */
[----:B------:R0:W-:Y:S04]  /*0f00*/  @!P2 STS.U8 [UR4+0x48], R9 ;  /* 0x00004809ff00a988 */ /* 0x0001e80008000004 */
[----:B------:R-:W-:Y:S01]  /*0f10*/  @!P2 STS.U8 [UR4+0x49], RZ ;  /* 0x000049ffff00a988 */ /* 0x000fe20008000004 */
[----:B------:R-:W-:-:S02]  /*0f20*/  ISETP.NE.AND P2, PT, R22, RZ, PT ;  /* 0x000000ff1600720c */ /* 0x000fc40003f45270 */
[----:B------:R-:W-:-:S04]  /*0f30*/  PRMT R10, R10, 0x7770, RZ ;  /* 0x000077700a0a7816 */ /* 0x000fc800000000ff */
[----:B------:R-:W-:Y:S01]  /*0f40*/  IADD3 R10, PT, PT, R10, R5, R4 ;  /* 0x000000050a0a7210 */ /* 0x000fe20007ffe004 */
[----:B------:R0:W-:Y:S04]  /*0f50*/  @!P5 STS.U8 [UR4+0x48], R12 ;  /* 0x0000480cff00d988 */ /* 0x0001e80008000004 */
[----:B------:R-:W-:Y:S04]  /*0f60*/  @!P5 STS.U8 [UR4+0x49], RZ ;  /* 0x000049ffff00d988 */ /* 0x000fe80008000004 */
[----:B------:R-:W-:Y:S04]  /*0f70*/  @!P1 STS.U8 [UR4+0x48], RZ ;  /* 0x000048ffff009988 */ /* 0x000fe80008000004 */
[----:B------:R0:W-:Y:S01]  /*0f80*/  @!P1 STS.U8 [UR4+0x49], R13 ;  /* 0x0000490dff009988 */ /* 0x0001e20008000004 */
[----:B------:R-:W-:-:S03]  /*0f90*/  ISETP.NE.AND P1, PT, R20, RZ, PT ;  /* 0x000000ff1400720c */ /* 0x000fc60003f25270 */
[----:B------:R0:W-:Y:S04]  /*0fa0*/  @!P3 STS.U8 [UR4+0x48], R13 ;  /* 0x0000480dff00b988 */ /* 0x0001e80008000004 */
[----:B------:R0:W-:Y:S01]  /*0fb0*/  @!P3 STS.U8 [UR4+0x49], R13 ;  /* 0x0000490dff00b988 */ /* 0x0001e20008000004 */
[----:B--2---:R-:W-:-:S04]  /*0fc0*/  PRMT R7, R2, 0x7770, RZ ;  /* 0x0000777002077816 */ /* 0x004fc800000000ff */
[----:B------:R-:W-:Y:S01]  /*0fd0*/  ISETP.GT.U32.AND P0, PT, R7, 0x2, PT ;  /* 0x000000020700780c */ /* 0x000fe20003f04070 */
[----:B------:R-:W-:Y:S01]  /*0fe0*/  IMAD.MOV R16, RZ, RZ, -R7 ;  /* 0x000000ffff107224 */ /* 0x000fe200078e0a07 */
[----:B------:R-:W-:-:S04]  /*0ff0*/  PRMT R8, R2, 0x7771, RZ ;  /* 0x0000777102087816 */ /* 0x000fc800000000ff */
[----:B------:R-:W-:Y:S01]  /*1000*/  PRMT R16, R16, 0x7710, RZ ;  /* 0x0000771010107816 */ /* 0x000fe200000000ff */
[----:B------:R-:W-:Y:S01]  /*1010*/  VIADD R7, R7, 0xfffffffe ;  /* 0xfffffffe07077836 */ /* 0x000fe20000000000 */
[----:B------:R-:W-:-:S05]  /*1020*/  ISETP.GT.U32.AND P6, PT, R8, 0x2, PT ;  /* 0x000000020800780c */ /* 0x000fca0003fc4070 */
[----:B------:R-:W-:Y:S02]  /*1030*/  @!P0 VIADD R7, R16, 0x2 ;  /* 0x0000000210078836 */ /* 0x000fe40000000000 */
[----:B------:R-:W-:Y:S01]  /*1040*/  IMAD.MOV R16, RZ, RZ, -R8 ;  /* 0x000000ffff107224 */ /* 0x000fe200078e0a08 */
[----:B------:R-:W-:-:S04]  /*1050*/  PRMT R23, R2, 0x7772, RZ ;  /* 0x0000777202177816 */ /* 0x000fc800000000ff */
[----:B------:R-:W-:Y:S01]  /*1060*/  PRMT R16, R16, 0x7710, RZ ;  /* 0x0000771010107816 */ /* 0x000fe200000000ff */
[----:B------:R-:W-:-:S04]  /*1070*/  VIADD R8, R8, 0xfffffffe ;  /* 0xfffffffe08087836 */ /* 0x000fc80000000000 */
[----:B------:R-:W-:Y:S01]  /*1080*/  @!P6 VIADD R8, R16, 0x2 ;  /* 0x000000021008e836 */ /* 0x000fe20000000000 */
[----:B------:R-:W-:Y:S01]  /*1090*/  ISETP.GT.U32.AND P6, PT, R23, 0x2, PT ;  /* 0x000000021700780c */ /* 0x000fe20003fc4070 */
[----:B------:R-:W-:Y:S01]  /*10a0*/  IMAD.MOV R16, RZ, RZ, -R23 ;  /* 0x000000ffff107224 */ /* 0x000fe200078e0a17 */
[----:B------:R-:W-:-:S04]  /*10b0*/  PRMT R2, R2, 0x7773, RZ ;  /* 0x0000777302027816 */ /* 0x000fc800000000ff */
[----:B------:R-:W-:Y:S02]  /*10c0*/  ISETP.GT.U32.AND P4, PT, R2, 0x2, PT ;  /* 0x000000020200780c */ /* 0x000fe40003f84070 */
[----:B------:R-:W-:Y:S01]  /*10d0*/  PRMT R16, R16, 0x7710, RZ ;  /* 0x0000771010107816 */ /* 0x000fe200000000ff */
[----:B------:R-:W-:Y:S02]  /*10e0*/  IMAD.MOV R22, RZ, RZ, -R2 ;  /* 0x000000ffff167224 */ /* 0x000fe400078e0a02 */
[----:B------:R-:W-:Y:S02]  /*10f0*/  VIADD R23, R23, 0xfffffffe ;  /* 0xfffffffe17177836 */ /* 0x000fe40000000000 */
[----:B------:R-:W-:Y:S01]  /*1100*/  @!P6 VIADD R23, R16, 0x2 ;  /* 0x000000021017e836 */ /* 0x000fe20000000000 */
[----:B------:R-:W-:Y:S02]  /*1110*/  PRMT R16, R11, 0x7771, RZ ;  /* 0x000077710b107816 */ /* 0x000fe400000000ff */
[----:B------:R-:W-:Y:S01]  /*1120*/  PRMT R22, R22, 0x7710, RZ ;  /* 0x0000771016167816 */ /* 0x000fe200000000ff */
[----:B------:R-:W-:Y:S01]  /*1130*/  VIADD R2, R2, 0xfffffffe ;  /* 0xfffffffe02027836 */ /* 0x000fe20000000000 */
[----:B------:R-:W-:-:S03]  /*1140*/  ISETP.GT.U32.AND P6, PT, R16, 0x1, PT ;  /* 0x000000011000780c */ /* 0x000fc60003fc4070 */
[----:B------:R-:W-:Y:S02]  /*1150*/  @!P4 VIADD R2, R22, 0x2 ;  /* 0x000000021602c836 */ /* 0x000fe40000000000 */
[----:B------:R-:W-:Y:S01]  /*1160*/  IMAD.MOV R22, RZ, RZ, -R16 ;  /* 0x000000ffff167224 */ /* 0x000fe200078e0a10 */
[----:B------:R-:W-:Y:S01]  /*1170*/  ISETP.NE.AND P4, PT, R14, RZ, PT ;  /* 0x000000ff0e00720c */ /* 0x000fe20003f85270 */
[----:B------:R-:W-:Y:S01]  /*1180*/  VIADD R14, R16, 0xffffffff ;  /* 0xffffffff100e7836 */ /* 0x000fe20000000000 */
[----:B------:R-:W-:Y:S02]  /*1190*/  PRMT R5, R3, 0x7770, RZ ;  /* 0x0000777003057816 */ /* 0x000fe400000000ff */
[----:B------:R-:W-:Y:S02]  /*11a0*/  PRMT R16, R22, 0x7710, RZ ;  /* 0x0000771016107816 */ /* 0x000fe400000000ff */
[----:B------:R-:W-:Y:S02]  /*11b0*/  ISETP.GT.U32.AND P5, PT, R5, 0x3, PT ;  /* 0x000000030500780c */ /* 0x000fe40003fa4070 */
[----:B------:R-:W-:Y:S01]  /*11c0*/  PRMT R4, R3, 0x7771, RZ ;  /* 0x0000777103047816 */ /* 0x000fe200000000ff */
[----:B------:R-:W-:-:S02]  /*11d0*/  @!P6 VIADD R14, R16, 0x1 ;  /* 0x00000001100ee836 */ /* 0x000fc40000000000 */
[----:B------:R-:W-:Y:S01]  /*11e0*/  IMAD.MOV R16, RZ, RZ, -R5 ;  /* 0x000000ffff107224 */ /* 0x000fe200078e0a05 */
[----:B------:R-:W-:Y:S01]  /*11f0*/  ISETP.GT.U32.AND P6, PT, R4, 0x3, PT ;  /* 0x000000030400780c */ /* 0x000fe20003fc4070 */
[----:B------:R-:W-:-:S03]  /*1200*/  IMAD.MOV R20, RZ, RZ, -R4 ;  /* 0x000000ffff147224 */ /* 0x000fc600078e0a04 */
[----:B------:R-:W-:Y:S01]  /*1210*/  PRMT R16, R16, 0x7710, RZ ;  /* 0x0000771010107816 */ /* 0x000fe200000000ff */
[----:B------:R-:W-:Y:S01]  /*1220*/  VIADD R5, R5, 0xfffffffd ;  /* 0xfffffffd05057836 */ /* 0x000fe20000000000 */
[----:B------:R-:W-:-:S03]  /*1230*/  PRMT R20, R20, 0x7710, RZ ;  /* 0x0000771014147816 */ /* 0x000fc600000000ff */
[----:B------:R-:W-:Y:S01]  /*1240*/  @!P5 VIADD R5, R16, 0x3 ;  /* 0x000000031005d836 */ /* 0x000fe20000000000 */
[----:B------:R-:W-:Y:S02]  /*1250*/  ISETP.NE.AND P5, PT, R15, RZ, PT ;  /* 0x000000ff0f00720c */ /* 0x000fe40003fa5270 */
[----:B------:R-:W-:Y:S01]  /*1260*/  PRMT R15, R3, 0x7772, RZ ;  /* 0x00007772030f7816 */ /* 0x000fe200000000ff */
[----:B------:R-:W-:Y:S02]  /*1270*/  VIADD R4, R4, 0xfffffffd ;  /* 0xfffffffd04047836 */ /* 0x000fe40000000000 */
[----:B------:R-:W-:Y:S01]  /*1280*/  @!P6 VIADD R4, R20, 0x3 ;  /* 0x000000031404e836 */ /* 0x000fe20000000000 */
[----:B------:R-:W-:Y:S01]  /*1290*/  ISETP.GT.U32.AND P6, PT, R15, 0x3, PT ;  /* 0x000000030f00780c */ /* 0x000fe20003fc4070 */
[----:B------:R-:W-:Y:S01]  /*12a0*/  IMAD.MOV R22, RZ, RZ, -R15 ;  /* 0x000000ffff167224 */ /* 0x000fe200078e0a0f */
[----:B------:R-:W-:Y:S02]  /*12b0*/  ISETP.NE.AND P0, PT, R25, RZ, PT ;  /* 0x000000ff1900720c */ /* 0x000fe40003f05270 */
[----:B------:R-:W-:Y:S01]  /*12c0*/  IADD3 R10, PT, PT, R0, R7, R10 ;  /* 0x00000007000a7210 */ /* 0x000fe20007ffe00a */
[----:B------:R-:W-:Y:S01]  /*12d0*/  VIADD R0, R15, 0xfffffffd ;  /* 0xfffffffd0f007836 */ /* 0x000fe20000000000 */
[----:B------:R-:W-:-:S02]  /*12e0*/  PRMT R15, R22, 0x7710, RZ ;  /* 0x00007710160f7816 */ /* 0x000fc400000000ff */
[----:B------:R-:W-:-:S05]  /*12f0*/  PRMT R16, R11, 0x7772, RZ ;  /* 0x000077720b107816 */ /* 0x000fca00000000ff */
[----:B------:R-:W-:Y:S01]  /*1300*/  @!P6 VIADD R0, R15, 0x3 ;  /* 0x000000030f00e836 */ /* 0x000fe20000000000 */
[C---:B------:R-:W-:Y:S02]  /*1310*/  PRMT R15, R11.reuse, 0x7770, RZ ;  /* 0x000077700b0f7816 */ /* 0x040fe400000000ff */
[----:B------:R-:W-:Y:S02]  /*1320*/  ISETP.GT.U32.AND P3, PT, R16, 0x2, PT ;  /* 0x000000021000780c */ /* 0x000fe40003f64070 */
[----:B------:R-:W-:Y:S01]  /*1330*/  PRMT R11, R11, 0x7773, RZ ;  /* 0x000077730b0b7816 */ /* 0x000fe200000000ff */
[----:B------:R0:W-:Y:S01]  /*1340*/  @!P0 STS.U8 [UR4+0x48], R9 ;  /* 0x00004809ff008988 */ /* 0x0001e20008000004 */
[----:B------:R-:W-:Y:S01]  /*1350*/  IADD3 R8, PT, PT, R19, R8, R10 ;  /* 0x0000000813087210 */ /* 0x000fe20007ffe00a */
[----:B------:R-:W-:Y:S02]  /*1360*/  IMAD.MOV R20, RZ, RZ, -R16 ;  /* 0x000000ffff147224 */ /* 0x000fe400078e0a10 */
[----:B------:R0:W-:Y:S01]  /*1370*/  @!P0 STS.U8 [UR4+0x49], R13 ;  /* 0x0000490dff008988 */ /* 0x0001e20008000004 */
[----:B------:R-:W-:-:S03]  /*1380*/  IADD3 R6, PT, PT, R6, R23, R8 ;  /* 0x0000001706067210 */ /* 0x000fc60007ffe008 */
[----:B------:R0:W-:Y:S01]  /*1390*/  @!P2 STS.U8 [UR4+0x48], R12 ;  /* 0x0000480cff00a988 */ /* 0x0001e20008000004 */
[----:B------:R-:W-:-:S03]  /*13a0*/  PRMT R3, R3, 0x7773, RZ ;  /* 0x0000777303037816 */ /* 0x000fc600000000ff */
[----:B------:R0:W-:Y:S01]  /*13b0*/  @!P2 STS.U8 [UR4+0x49], R13 ;  /* 0x0000490dff00a988 */ /* 0x0001e20008000004 */
[----:B------:R-:W-:Y:S01]  /*13c0*/  ISETP.GT.U32.AND P2, PT, R11, 0x3, PT ;  /* 0x000000030b00780c */ /* 0x000fe20003f44070 */
[----:B------:R-:W-:Y:S01]  /*13d0*/  VIADD R7, R16, 0xfffffffe ;  /* 0xfffffffe10077836 */ /* 0x000fe20000000000 */
[----:B------:R-:W-:Y:S01]  /*13e0*/  PRMT R16, R20, 0x7710, RZ ;  /* 0x0000771014107816 */ /* 0x000fe200000000ff */
[----:B------:R-:W-:Y:S01]  /*13f0*/  IMAD.MOV R8, RZ, RZ, -R11 ;  /* 0x000000ffff087224 */ /* 0x000fe200078e0a0b */
[----:B------:R-:W-:Y:S02]  /*1400*/  ISETP.GT.U32.AND P6, PT, R3, 0x3, PT ;  /* 0x000000030300780c */ /* 0x000fe40003fc4070 */
[----:B------:R-:W-:Y:S01]  /*1410*/  IADD3 R2, PT, PT, R15, R2, R6 ;  /* 0x000000020f027210 */ /* 0x000fe20007ffe006 */
[----:B------:R-:W-:Y:S01]  /*1420*/  @!P3 VIADD R7, R16, 0x2 ;  /* 0x000000021007b836 */ /* 0x000fe20000000000 */
[----:B------:R-:W-:Y:S01]  /*1430*/  PRMT R6, R8, 0x7710, RZ ;  /* 0x0000771008067816 */ /* 0x000fe200000000ff */
[----:B------:R-:W-:Y:S01]  /*1440*/  IMAD.MOV R10, RZ, RZ, -R3 ;  /* 0x000000ffff0a7224 */ /* 0x000fe200078e0a03 */
[----:B------:R-:W-:Y:S01]  /*1450*/  IADD3 R2, PT, PT, R14, R5, R2 ;  /* 0x000000050e027210 */ /* 0x000fe20007ffe002 */
[----:B------:R-:W-:-:S02]  /*1460*/  VIADD R11, R11, 0xfffffffd ;  /* 0xfffffffd0b0b7836 */ /* 0x000fc40000000000 */
[----:B------:R-:W-:Y:S01]  /*1470*/  @!P2 VIADD R11, R6, 0x3 ;  /* 0x00000003060ba836 */ /* 0x000fe20000000000 */
[----:B------:R-:W-:Y:S02]  /*1480*/  PRMT R5, R10, 0x7710, RZ ;  /* 0x000077100a057816 */ /* 0x000fe400000000ff */
[----:B------:R-:W-:Y:S01]  /*1490*/  IADD3 R7, PT, PT, R7, R4, R2 ;  /* 0x0000000407077210 */ /* 0x000fe20007ffe002 */
[----:B------:R-:W-:Y:S02]  /*14a0*/  VIADD R3, R3, 0xfffffffd ;  /* 0xfffffffd03037836 */ /* 0x000fe40000000000 */
[----:B------:R-:W-:Y:S01]  /*14b0*/  @!P6 VIADD R3, R5, 0x3 ;  /* 0x000000030503e836 */ /* 0x000fe20000000000 */
[----:B------:R-:W-:Y:S02]  /*14c0*/  IADD3 R0, PT, PT, R11, R0, R7 ;  /* 0x000000000b007210 */ /* 0x000fe40007ffe007 */
[----:B------:R-:W-:Y:S01]  /*14d0*/  ISETP.NE.AND P3, PT, R26, RZ, PT ;  /* 0x000000ff1a00720c */ /* 0x000fe20003f65270 */
[----:B------:R-:W-:Y:S01]  /*14e0*/  @!P4 STS.U8 [UR4+0x48], RZ ;  /* 0x000048ffff00c988 */ /* 0x000fe20008000004 */
[----:B------:R-:W-:Y:S01]  /*14f0*/  ISETP.NE.AND P0, PT, R24, RZ, PT ;  /* 0x000000ff1800720c */ /* 0x000fe20003f05270 */
[----:B------:R-:W-:-:S02]  /*1500*/  IMAD.IADD R0, R0, 0x1, R3 ;  /* 0x0000000100007824 */ /* 0x000fc400078e0203 */
[----:B------:R0:W-:Y:S01]  /*1510*/  @!P4 STS.U8 [UR4+0x49], R9 ;  /* 0x00004909ff00c988 */ /* 0x0001e20008000004 */
[----:B------:R-:W-:Y:S02]  /*1520*/  ISETP.NE.AND P4, PT, R21, RZ, PT ;  /* 0x000000ff1500720c */ /* 0x000fe40003f85270 */
[----:B------:R-:W-:Y:S01]  /*1530*/  ISETP.NE.AND P2, PT, R17, RZ, PT ;  /* 0x000000ff1100720c */ /* 0x000fe20003f45270 */
[----:B------:R0:W-:Y:S01]  /*1540*/  @!P1 STS.U8 [UR4+0x48], R13 ;  /* 0x0000480dff009988 */ /* 0x0001e20008000004 */
[----:B------:R-:W-:-:S03]  /*1550*/  ISETP.NE.AND P6, PT, R18, RZ, PT ;  /* 0x000000ff1200720c */ /* 0x000fc60003fc5270 */
[----:B------:R0:W-:Y:S01]  /*1560*/  @!P1 STS.U8 [UR4+0x49], R9 ;  /* 0x00004909ff009988 */ /* 0x0001e20008000004 */
[----:B------:R-:W-:-:S03]  /*1570*/  LOP3.LUT P1, RZ, R0, 0xff, RZ, 0xc0, !PT ;  /* 0x000000ff00ff7812 */ /* 0x000fc6000782c0ff */
[----:B------:R0:W-:Y:S04]  /*1580*/  @!P3 STS.U8 [UR4+0x48], R9 ;  /* 0x00004809ff00b988 */ /* 0x0001e80008000004 */
[----:B------:R0:W-:Y:S04]  /*1590*/  @!P3 STS.U8 [UR4+0x49], R9 ;  /* 0x00004909ff00b988 */ /* 0x0001e80008000004 */
[----:B------:R0:W-:Y:S04]  /*15a0*/  @!P5 STS.U8 [UR4+0x48], R12 ;  /* 0x0000480cff00d988 */ /* 0x0001e80008000004 */
[----:B------:R0:W-:Y:S04]  /*15b0*/  @!P5 STS.U8 [UR4+0x49], R9 ;  /* 0x00004909ff00d988 */ /* 0x0001e80008000004 */
[----:B------:R-:W-:Y:S04]  /*15c0*/  @!P0 STS.U8 [UR4+0x48], RZ ;  /* 0x000048ffff008988 */ /* 0x000fe80008000004 */
[----:B------:R0:W-:Y:S04]  /*15d0*/  @!P0 STS.U8 [UR4+0x49], R12 ;  /* 0x0000490cff008988 */ /* 0x0001e80008000004 */
[----:B------:R0:W-:Y:S04]  /*15e0*/  @!P4 STS.U8 [UR4+0x48], R13 ;  /* 0x0000480dff00c988 */ /* 0x0001e80008000004 */
[----:B------:R0:W-:Y:S04]  /*15f0*/  @!P4 STS.U8 [UR4+0x49], R12 ;  /* 0x0000490cff00c988 */ /* 0x0001e80008000004 */
[----:B------:R0:W-:Y:S04]  /*1600*/  @!P2 STS.U8 [UR4+0x48], R9 ;  /* 0x00004809ff00a988 */ /* 0x0001e80008000004 */
[----:B------:R0:W-:Y:S04]  /*1610*/  @!P2 STS.U8 [UR4+0x49], R12 ;  /* 0x0000490cff00a988 */ /* 0x0001e80008000004 */
[----:B------:R0:W-:Y:S04]  /*1620*/  STS.64 [UR4+0x40], R30 ;  /* 0x0000401eff007988 */ /* 0x0001e80008000a04 */
[----:B------:R0:W-:Y:S04]  /*1630*/  @!P6 STS.U8 [UR4+0x48], R12 ;  /* 0x0000480cff00e988 */ /* 0x0001e80008000004 */
[----:B------:R0:W-:Y:S04]  /*1640*/  @!P6 STS.U8 [UR4+0x49], R12 ;  /* 0x0000490cff00e988 */ /* 0x0001e80008000004 */
[----:B------:R0:W-:Y:S01]  /*1650*/  STS.U8 [UR4+0x4a], R0 ;  /* 0x00004a00ff007988 */ /* 0x0001e20008000004 */
[----:B------:R-:W-:Y:S05]  /*1660*/  @!P1 EXIT ;  /* 0x000000000000994d */ /* 0x000fea0003800000 */
[----:B------:R-:W1:Y:S01]  /*1670*/  LDS.U8 R4, [UR4] ;  /* 0x00000004ff047984 */ /* 0x000e620008000000 */
[----:B------:R-:W-:Y:S01]  /*1680*/  IMAD.MOV.U32 R5, RZ, RZ, 0x1 ;  /* 0x00000001ff057424 */ /* 0x000fe200078e00ff */
[----:B------:R-:W-:Y:S01]  /*1690*/  PRMT R6, R0, 0x7610, R6 ;  /* 0x0000761000067816 */ /* 0x000fe20000000006 */
[----:B------:R-:W-:Y:S01]  /*16a0*/  IMAD.MOV.U32 R2, RZ, RZ, R30 ;  /* 0x000000ffff027224 */ /* 0x000fe200078e001e */
[----:B------:R-:W2:Y:S01]  /*16b0*/  LDS.U8 R11, [UR4+0x48] ;  /* 0x00004804ff0b7984 */ /* 0x000ea20008000000 */
[----:B------:R-:W-:Y:S01]  /*16c0*/  IMAD.MOV.U32 R3, RZ, RZ, R31 ;  /* 0x000000ffff037224 */ /* 0x000fe200078e001f */
[----:B0-----:R-:W-:Y:S02]  /*16d0*/  PRMT R0, R5, 0x7610, R0 ;  /* 0x0000761005007816 */ /* 0x001fe40000000000 */
[----:B------:R-:W0:Y:S05]  /*16e0*/  LDS.U8 R10, [UR4+0x49] ;  /* 0x00004904ff0a7984 */ /* 0x000e2a0008000000 */
.L_x_7:
[----:B------:R-:W-:Y:S02]  /*16f0*/  LOP3.LUT R5, R0, 0xff, RZ, 0xc0, !PT ;  /* 0x000000ff00057812 */ /* 0x000fe400078ec0ff */
[----:B------:R-:W-:-:S07]  /*1700*/  PRMT R7, RZ, 0x7610, R7 ;  /* 0x00007610ff077816 */ /* 0x000fce0000000007 */
.L_x_6:
[----:B-1----:R-:W-:Y:S02]  /*1710*/  LOP3.LUT P0, R18, R4, 0xff, RZ, 0xc0, !PT ;  /* 0x000000ff04127812 */ /* 0x002fe4000780c0ff */
[----:B0-----:R-:W-:-:S11]  /*1720*/  PRMT R9, R7, 0x7610, R9 ;  /* 0x0000761007097816 */ /* 0x001fd60000000009 */
[----:B------:R-:W-:Y:S05]  /*1730*/  @!P0 BRA `(.L_x_0) ;  /* 0x0000000000488947 */ /* 0x000fea0003800000 */
[----:B------:R-:W1:Y:S01]  /*1740*/  S2R R13, SR_CgaCtaId ;  /* 0x00000000000d7919 */ /* 0x000e620000008800 */
[----:B------:R-:W-:Y:S02]  /*1750*/  LOP3.LUT R8, R4, 0xff, RZ, 0xc0, !PT ;  /* 0x000000ff04087812 */ /* 0x000fe400078ec0ff */
[----:B------:R-:W-:-:S03]  /*1760*/  MOV R12, 0x400 ;  /* 0x00000400000c7802 */ /* 0x000fc60000000f00 */
[----:B------:R-:W-:Y:S01]  /*1770*/  VIADD R8, R8, 0xffffffff ;  /* 0xffffffff08087836 */ /* 0x000fe20000000000 */
[----:B-1----:R-:W-:Y:S02]  /*1780*/  LEA R13, R13, R12, 0x18 ;  /* 0x0000000c0d0d7211 */ /* 0x002fe400078ec0ff */
[----:B------:R-:W-:Y:S02]  /*1790*/  LEA R12, R4, 0xfffffffe, 0x1 ;  /* 0xfffffffe040c7811 */ /* 0x000fe400078e08ff */
[----:B------:R-:W-:Y:S02]  /*17a0*/  LEA.HI R8, R8, R13, RZ, 0x1e ;  /* 0x0000000d08087211 */ /* 0x000fe400078ff0ff */
[----:B------:R-:W-:Y:S02]  /*17b0*/  LOP3.LUT R12, R12, 0x6, RZ, 0xc0, !PT ;  /* 0x000000060c0c7812 */ /* 0x000fe400078ec0ff */
[----:B------:R-:W-:Y:S02]  /*17c0*/  LOP3.LUT R13, R7, 0xff, RZ, 0xc0, !PT ;  /* 0x000000ff070d7812 */ /* 0x000fe400078ec0ff */
[----:B------:R-:W1:Y:S01]  /*17d0*/  LDS.U8 R8, [R8+0x1] ;  /* 0x0000010008087984 */ /* 0x000e620000000000 */
[----:B------:R-:W-:-:S02]  /*17e0*/  ISETP.GT.U32.AND P0, PT, R12, 0xffff, PT ;  /* 0x0000ffff0c00780c */ /* 0x000fc40003f04070 */
[----:B------:R-:W-:Y:S02]  /*17f0*/  IADD3 R13, PT, PT, -R13, 0x3, RZ ;  /* 0x000000030d0d7810 */ /* 0x000fe40007ffe1ff */
[----:B------:R-:W-:-:S04]  /*1800*/  SEL R12, R12, 0xffff, !P0 ;  /* 0x0000ffff0c0c7807 */ /* 0x000fc80004000000 */
[----:B------:R-:W-:-:S04]  /*1810*/  LOP3.LUT R15, R12, 0xffff, RZ, 0xc0, !PT ;  /* 0x0000ffff0c0f7812 */ /* 0x000fc800078ec0ff */
[----:B-1----:R-:W-:-:S04]  /*1820*/  SHF.R.U32.HI R12, RZ, R15, R8 ;  /* 0x0000000fff0c7219 */ /* 0x002fc80000011608 */
[----:B------:R-:W-:-:S04]  /*1830*/  LOP3.LUT R12, R12, 0x3, RZ, 0xc0, !PT ;  /* 0x000000030c0c7812 */ /* 0x000fc800078ec0ff */
[----:B------:R-:W-:-:S13]  /*1840*/  ISETP.NE.AND P0, PT, R13, R12, PT ;  /* 0x0000000c0d00720c */ /* 0x000fda0003f05270 */
[----:B------:R-:W-:Y:S05]  /*1850*/  @!P0 BRA `(.L_x_1) ;  /* 0x0000000800308947 */ /* 0x000fea0003800000 */
.L_x_0:
[----:B--2---:R-:W-:Y:S02]  /*1860*/  LOP3.LUT P0, R8, R11, 0xff, RZ, 0xc0, !PT ;  /* 0x000000ff0b087812 */ /* 0x004fe4000780c0ff */
[----:B------:R-:W-:Y:S02]  /*1870*/  LOP3.LUT R12, R7, 0xff, RZ, 0xc0, !PT ;  /* 0x000000ff070c7812 */ /* 0x000fe400078ec0ff */
[----:B------:R-:W-:Y:S02]  /*1880*/  ISETP.NE.AND P1, PT, R8, 0x3, PT ;  /* 0x000000030800780c */ /* 0x000fe40003f25270 */
[C---:B------:R-:W-:Y:S02]  /*1890*/  ISETP.EQ.AND P0, PT, R12.reuse, 0x2, P0 ;  /* 0x000000020c00780c */ /* 0x040fe40000702270 */
[----:B------:R-:W-:-:S04]  /*18a0*/  ISETP.EQ.AND P1, PT, R12, 0x1, P1 ;  /* 0x000000010c00780c */ /* 0x000fc80000f22270 */
[----:B------:R-:W-:-:S13]  /*18b0*/  PLOP3.LUT P0, PT, P0, P1, PT, 0xf8, 0x8f ;  /* 0x00000000008f781c */ /* 0x000fda0000703f70 */
[----:B------:R-:W-:Y:S05]  /*18c0*/  @P0 BRA `(.L_x_2) ;  /* 0x0000000000180947 */ /* 0x000fea0003800000 */
[----:B0-----:R-:W-:-:S04]  /*18d0*/  LOP3.LUT R8, R10, 0xff, RZ, 0xc0, !PT ;  /* 0x000000ff0a087812 */ /* 0x001fc800078ec0ff */
[C---:B------:R-:W-:Y:S02]  /*18e0*/  ISETP.NE.AND P0, PT, R8.reuse, 0x3, PT ;  /* 0x000000030800780c */ /* 0x040fe40003f05270 */
[----:B------:R-:W-:Y:S02]  /*18f0*/  ISETP.NE.AND P1, PT, R8, RZ, PT ;  /* 0x000000ff0800720c */ /* 0x000fe40003f25270 */
[C---:B------:R-:W-:Y:S02]  /*1900*/  ISETP.EQ.AND P2, PT, R12.reuse, 0x3, P0 ;  /* 0x000000030c00780c */ /* 0x040fe40000742270 */
[----:B------:R-:W-:-:S13]  /*1910*/  ISETP.NE.OR P0, PT, R12, RZ, !P1 ;  /* 0x000000ff0c00720c */ /* 0x000fda0004f05670 */
[----:B------:R-:W-:Y:S05]  /*1920*/  @P0 BRA !P2, `(.L_x_1) ;  /* 0x0000000400fc0947 */ /* 0x000fea0005000000 */
.L_x_2:
[C---:B------:R-:W-:Y:S01]  /*1930*/  LOP3.LUT R12, R7.reuse, 0xffff, RZ, 0xc0, !PT ;  /* 0x0000ffff070c7812 */ /* 0x040fe200078ec0ff */
[----:B------:R-:W1:Y:S01]  /*1940*/  S2UR UR5, SR_CgaCtaId ;  /* 0x00000000000579c3 */ /* 0x000e620000008800 */
[----:B------:R-:W-:Y:S01]  /*1950*/  LOP3.LUT R17, R7, 0x1, RZ, 0xc0, !PT ;  /* 0x0000000107117812 */ /* 0x000fe200078ec0ff */
[----:B------:R-:W-:Y:S01]  /*1960*/  UMOV UR4, 0x400 ;  /* 0x0000040000047882 */ /* 0x000fe20000000000 */
[----:B------:R-:W-:Y:S02]  /*1970*/  SHF.R.U32.HI R8, RZ, 0x1, R12 ;  /* 0x00000001ff087819 */ /* 0x000fe4000001160c */
[----:B------:R-:W-:Y:S02]  /*1980*/  LOP3.LUT R14, R12, 0x1, RZ, 0xc0, !PT ;  /* 0x000000010c0e7812 */ /* 0x000fe400078ec0ff */
[----:B------:R-:W-:Y:S02]  /*1990*/  LOP3.LUT R8, R8, 0x7f, RZ, 0xc0, !PT ;  /* 0x0000007f08087812 */ /* 0x000fe400078ec0ff */
[----:B------:R-:W-:-:S02]  /*19a0*/  LOP3.LUT R13, R11, 0xff, RZ, 0xc0, !PT ;  /* 0x000000ff0b0d7812 */ /* 0x000fc400078ec0ff */
[--C-:B------:R-:W-:Y:S01]  /*19b0*/  IADD3 R17, PT, PT, R17, -0x1, R8.reuse ;  /* 0xffffffff11117810 */ /* 0x100fe20007ffe008 */
[----:B------:R-:W-:Y:S01]  /*19c0*/  IMAD.IADD R14, R14, 0x1, -R8 ;  /* 0x000000010e0e7824 */ /* 0x000fe200078e0a08 */
[----:B0-----:R-:W-:Y:S01]  /*19d0*/  LOP3.LUT R8, R10, 0xff, RZ, 0xc0, !PT ;  /* 0x000000ff0a087812 */ /* 0x001fe200078ec0ff */
[----:B------:R-:W-:Y:S01]  /*19e0*/  IMAD.SHL.U32 R15, R13, 0x4, RZ ;  /* 0x000000040d0f7824 */ /* 0x000fe200078e00ff */
[----:B------:R-:W-:Y:S01]  /*19f0*/  LOP3.LUT R23, R4, 0xff, RZ, 0xc0, !PT ;  /* 0x000000ff04177812 */ /* 0x000fe200078ec0ff */
[----:B------:R-:W-:Y:S02]  /*1a00*/  IMAD.IADD R16, R14, 0x1, R13 ;  /* 0x000000010e107824 */ /* 0x000fe400078e020d */
[----:B------:R-:W-:Y:S02]  /*1a10*/  IMAD.IADD R13, R17, 0x1, R8 ;  /* 0x00000001110d7824 */ /* 0x000fe400078e0208 */
[----:B------:R-:W-:Y:S02]  /*1a20*/  IMAD.U32 R15, R8, 0x10, R15 ;  /* 0x00000010080f7824 */ /* 0x000fe400078e000f */
[----:B------:R-:W-:-:S02]  /*1a30*/  IMAD.MOV.U32 R8, RZ, RZ, 0xf ;  /* 0x0000000fff087424 */ /* 0x000fc400078e00ff */
[----:B------:R-:W-:Y:S01]  /*1a40*/  IMAD R13, R13, 0x4, R16 ;  /* 0x000000040d0d7824 */ /* 0x000fe200078e0210 */
[----:B-1----:R-:W-:Y:S01]  /*1a50*/  ULEA UR4, UR5, UR4, 0x18 ;  /* 0x0000000405047291 */ /* 0x002fe2000f8ec0ff */
[----:B------:R-:W-:Y:S01]  /*1a60*/  IMAD.IADD R17, R10, 0x1, R17 ;  /* 0x000000010a117824 */ /* 0x000fe200078e0211 */
[CC--:B------:R-:W-:Y:S01]  /*1a70*/  SHF.L.U32 R21, R8.reuse, R15.reuse, RZ ;  /* 0x0000000f08157219 */ /* 0x0c0fe200000006ff */
[----:B------:R-:W-:Y:S01]  /*1a80*/  IMAD.SHL.U32 R19, R13, 0x4, RZ ;  /* 0x000000040d137824 */ /* 0x000fe200078e00ff */
[----:B------:R-:W-:Y:S01]  /*1a90*/  SHF.L.U64.HI R16, R8, R15, RZ ;  /* 0x0000000f08107219 */ /* 0x000fe200000102ff */
[----:B------:R-:W-:Y:S01]  /*1aa0*/  IMAD.IADD R13, R11, 0x1, R14 ;  /* 0x000000010b0d7824 */ /* 0x000fe200078e020e */
[----:B------:R-:W-:Y:S02]  /*1ab0*/  LOP3.LUT R2, R2, R21, RZ, 0x30, !PT ;  /* 0x0000001502027212 */ /* 0x000fe400078e30ff */
[----:B------:R-:W-:Y:S01]  /*1ac0*/  LOP3.LUT R3, R3, R16, RZ, 0x30, !PT ;  /* 0x0000001003037212 */ /* 0x000fe200078e30ff */
[----:B------:R0:W-:Y:S01]  /*1ad0*/  STS.U8 [UR4+0x49], R17 ;  /* 0x00004911ff007988 */ /* 0x0001e20008000004 */
[----:B------:R-:W-:-:S02]  /*1ae0*/  SHF.L.U32 R21, R8, R19, RZ ;  /* 0x0000001308157219 */ /* 0x000fc400000006ff */
[----:B------:R-:W-:Y:S01]  /*1af0*/  SHF.L.U64.HI R20, R8, R19, RZ ;  /* 0x0000001308147219 */ /* 0x000fe200000102ff */
[----:B------:R0:W-:Y:S01]  /*1b00*/  STS.U8 [UR4+0x48], R13 ;  /* 0x0000480dff007988 */ /* 0x0001e20008000004 */
[----:B------:R-:W-:Y:S02]  /*1b10*/  LOP3.LUT R16, R21, R2, RZ, 0xc0, !PT ;  /* 0x0000000215107212 */ /* 0x000fe400078ec0ff */
[----:B------:R-:W-:Y:S02]  /*1b20*/  LOP3.LUT R20, R20, R3, RZ, 0xc0, !PT ;  /* 0x0000000314147212 */ /* 0x000fe400078ec0ff */
[----:B------:R-:W-:Y:S02]  /*1b30*/  LOP3.LUT R14, R13, 0xff, RZ, 0xc0, !PT ;  /* 0x000000ff0d0e7812 */ /* 0x000fe400078ec0ff */
[-CC-:B------:R-:W-:Y:S02]  /*1b40*/  SHF.R.U64 R10, R16, R19.reuse, R20.reuse ;  /* 0x00000013100a7219 */ /* 0x180fe40000001214 */
[----:B------:R-:W-:Y:S01]  /*1b50*/  SHF.R.U32.HI R20, RZ, R19, R20 ;  /* 0x00000013ff147219 */ /* 0x000fe20000011614 */
[----:B------:R-:W-:Y:S01]  /*1b60*/  IMAD.SHL.U32 R11, R14, 0x4, RZ ;  /* 0x000000040e0b7824 */ /* 0x000fe200078e00ff */
[----:B------:R-:W-:-:S02]  /*1b70*/  LOP3.LUT R16, R17, 0xff, RZ, 0xc0, !PT ;  /* 0x000000ff11107812 */ /* 0x000fc400078ec0ff */
[CC--:B------:R-:W-:Y:S02]  /*1b80*/  SHF.L.U32 R19, R10.reuse, R15.reuse, RZ ;  /* 0x0000000f0a137219 */ /* 0x0c0fe400000006ff */
[----:B------:R-:W-:Y:S01]  /*1b90*/  SHF.L.U64.HI R10, R10, R15, R20 ;  /* 0x0000000f0a0a7219 */ /* 0x000fe20000010214 */
[----:B------:R-:W-:Y:S01]  /*1ba0*/  IMAD R15, R16, 0x10, R11 ;  /* 0x00000010100f7824 */ /* 0x000fe200078e020b */
[----:B------:R-:W-:Y:S02]  /*1bb0*/  LOP3.LUT R2, R19, R2, RZ, 0xfc, !PT ;  /* 0x0000000213027212 */ /* 0x000fe400078efcff */
[----:B------:R-:W-:Y:S02]  /*1bc0*/  LOP3.LUT R19, R12, 0xff, RZ, 0xc0, !PT ;  /* 0x000000ff0c137812 */ /* 0x000fe400078ec0ff */
[----:B------:R-:W-:Y:S02]  /*1bd0*/  LOP3.LUT R3, R10, R3, RZ, 0xfc, !PT ;  /* 0x000000030a037212 */ /* 0x000fe400078efcff */
[-C--:B------:R-:W-:Y:S01]  /*1be0*/  SHF.L.U32 R21, R8, R15.reuse, RZ ;  /* 0x0000000f08157219 */ /* 0x080fe200000006ff */
[----:B------:R-:W-:Y:S01]  /*1bf0*/  IMAD R10, R16, 0x10, -R19 ;  /* 0x00000010100a7824 */ /* 0x000fe200078e0a13 */
[----:B------:R-:W-:Y:S01]  /*1c00*/  SHF.L.U64.HI R12, R8, R15, RZ ;  /* 0x0000000f080c7219 */ /* 0x000fe200000102ff */
[----:B------:R0:W-:Y:S01]  /*1c10*/  STS.64 [UR4+0x40], R2 ;  /* 0x00004002ff007988 */ /* 0x0001e20008000a04 */
[----:B------:R-:W-:Y:S01]  /*1c20*/  LOP3.LUT R20, R21, R2, RZ, 0xc0, !PT ;  /* 0x0000000215147212 */ /* 0x000fe200078ec0ff */
[----:B------:R-:W-:Y:S01]  /*1c30*/  IMAD.IADD R11, R11, 0x1, R10 ;  /* 0x000000010b0b7824 */ /* 0x000fe200078e020a */
[----:B------:R-:W-:-:S04]  /*1c40*/  LOP3.LUT R22, R12, R3, RZ, 0xc0, !PT ;  /* 0x000000030c167212 */ /* 0x000fc800078ec0ff */
[----:B------:R-:W-:-:S05]  /*1c50*/  SHF.R.U64 R10, R20, R15, R22 ;  /* 0x0000000f140a7219 */ /* 0x000fca0000001216 */
[----:B------:R-:W-:Y:S01]  /*1c60*/  IMAD.U32 R11, R10, 0x40, R11 ;  /* 0x000000400a0b7824 */ /* 0x000fe200078e000b */
[----:B------:R-:W-:-:S03]  /*1c70*/  PRMT R10, R17, 0x7610, R10 ;  /* 0x00007610110a7816 */ /* 0x000fc6000000000a */
[----:B------:R-:W-:-:S06]  /*1c80*/  IMAD.SHL.U32 R11, R11, 0x4, RZ ;  /* 0x000000040b0b7824 */ /* 0x000fcc00078e00ff */
[----:B------:R-:W1:Y:S02]  /*1c90*/  LDC.U8 R11, c[0x3][R11+0xc] ;  /* 0x00c003000b0b7b82 */ /* 0x000e640000000000 */
[--C-:B-1----:R-:W-:Y:S01]  /*1ca0*/  IMAD.IADD R20, R6, 0x1, R11.reuse ;  /* 0x0000000106147824 */ /* 0x102fe200078e020b */
[----:B------:R-:W-:-:S04]  /*1cb0*/  PRMT R11, R13, 0x7610, R11 ;  /* 0x000076100d0b7816 */ /* 0x000fc8000000000b */
[----:B------:R-:W-:Y:S01]  /*1cc0*/  LOP3.LUT R6, R20, 0xff, RZ, 0xc0, !PT ;  /* 0x000000ff14067812 */ /* 0x000fe200078ec0ff */
[----:B------:R0:W-:Y:S04]  /*1cd0*/  STS.U8 [UR4+0x4a], R20 ;  /* 0x00004a14ff007988 */ /* 0x0001e80008000004 */
[----:B------:R-:W-:-:S05]  /*1ce0*/  IMAD.IADD R6, R23, 0x1, R6 ;  /* 0x0000000117067824 */ /* 0x000fca00078e0206 */
[----:B------:R-:W-:Y:S02]  /*1cf0*/  ISETP.GT.U32.AND P0, PT, R6, R5, PT ;  /* 0x000000050600720c */ /* 0x000fe40003f04070 */
[----:B------:R-:W-:-:S11]  /*1d00*/  PRMT R6, R20, 0x7610, R6 ;  /* 0x0000761014067816 */ /* 0x000fd60000000006 */
[----:B0-----:R-:W-:Y:S05]  /*1d10*/  @P0 BRA `(.L_x_3) ;  /* 0x0000000000480947 */ /* 0x001fea0003800000 */
[----:B------:R-:W-:Y:S01]  /*1d20*/  LOP3.LUT R8, R4, 0xfc, RZ, 0xc0, !PT ;  /* 0x000000fc04087812 */ /* 0x000fe200078ec0ff */
[----:B------:R-:W-:-:S03]  /*1d30*/  IMAD.MOV.U32 R15, RZ, RZ, 0x3 ;  /* 0x00000003ff0f7424 */ /* 0x000fc600078e00ff */
[----:B------:R-:W-:Y:S01]  /*1d40*/  LEA.HI R9, R8, UR4, RZ, 0x1e ;  /* 0x0000000408097c11 */ /* 0x000fe2000f8ff0ff */
[----:B------:R-:W-:-:S04]  /*1d50*/  IMAD.SHL.U32 R8, R4, 0x2, RZ ;  /* 0x0000000204087824 */ /* 0x000fc800078e00ff */
[----:B------:R-:W0:Y:S01]  /*1d60*/  LDS.U8 R13, [R9+0x1] ;  /* 0x00000100090d7984 */ /* 0x000e220000000000 */
[----:B------:R-:W-:-:S04]  /*1d70*/  LOP3.LUT R8, R8, 0x6, RZ, 0xc0, !PT ;  /* 0x0000000608087812 */ /* 0x000fc800078ec0ff */
[----:B------:R-:W-:-:S04]  /*1d80*/  ISETP.GT.U32.AND P0, PT, R8, 0xffff, PT ;  /* 0x0000ffff0800780c */ /* 0x000fc80003f04070 */
[----:B------:R-:W-:-:S04]  /*1d90*/  SEL R8, R8, 0xffff, !P0 ;  /* 0x0000ffff08087807 */ /* 0x000fc80004000000 */
[----:B------:R-:W-:-:S04]  /*1da0*/  LOP3.LUT R12, R8, 0xffff, RZ, 0xc0, !PT ;  /* 0x0000ffff080c7812 */ /* 0x000fc800078ec0ff */
[-C--:B------:R-:W-:Y:S02]  /*1db0*/  SHF.L.U32 R8, R15, R12.reuse, RZ ;  /* 0x0000000c0f087219 */ /* 0x080fe400000006ff */
[----:B------:R-:W-:Y:S01]  /*1dc0*/  SHF.L.U32 R7, R7, R12, RZ ;  /* 0x0000000c07077219 */ /* 0x000fe200000006ff */
[----:B------:R-:W-:-:S05]  /*1dd0*/  VIADD R12, R4, 0x1 ;  /* 0x00000001040c7836 */ /* 0x000fca0000000000 */
[----:B------:R-:W-:Y:S02]  /*1de0*/  PRMT R4, R12, 0x7610, R4 ;  /* 0x000076100c047816 */ /* 0x000fe40000000004 */
[----:B0-----:R-:W-:Y:S02]  /*1df0*/  LOP3.LUT R8, R7, R13, R8, 0xf4, !PT ;  /* 0x0000000d07087212 */ /* 0x001fe400078ef408 */
[----:B------:R-:W-:-:S03]  /*1e00*/  PRMT R7, RZ, 0x7610, R7 ;  /* 0x00007610ff077816 */ /* 0x000fc60000000007 */
[----:B------:R0:W-:Y:S04]  /*1e10*/  STS.U8 [R9+0x1], R8 ;  /* 0x0000010809007388 */ /* 0x0001e80000000000 */
[----:B------:R0:W-:Y:S01]  /*1e20*/  STS.U8 [UR4], R12 ;  /* 0x0000000cff007988 */ /* 0x0001e20008000004 */
[----:B------:R-:W-:Y:S05]  /*1e30*/  BRA `(.L_x_4) ;  /* 0x0000000400d87947 */ /* 0x000fea0003800000 */
.L_x_3:
[----:B------:R-:W-:-:S05]  /*1e40*/  IMAD.MOV R13, RZ, RZ, -R7 ;  /* 0x000000ffff0d7224 */ /* 0x000fca00078e0a07 */
[----:B------:R-:W-:-:S05]  /*1e50*/  PRMT R13, R13, 0x7710, RZ ;  /* 0x000077100d0d7816 */ /* 0x000fca00000000ff */
[----:B------:R-:W-:-:S05]  /*1e60*/  VIADD R13, R13, 0x3 ;  /* 0x000000030d0d7836 */ /* 0x000fca0000000000 */
[C---:B------:R-:W-:Y:S02]  /*1e70*/  LOP3.LUT R17, R13.reuse, 0xfe, RZ, 0xc0, !PT ;  /* 0x000000fe0d117812 */ /* 0x040fe400078ec0ff */
[C---:B------:R-:W-:Y:S02]  /*1e80*/  LOP3.LUT R20, R13.reuse, 0x1, RZ, 0xc0, !PT ;  /* 0x000000010d147812 */ /* 0x040fe400078ec0ff */
[----:B------:R-:W-:Y:S02]  /*1e90*/  SHF.R.U32.HI R17, RZ, 0x1, R17 ;  /* 0x00000001ff117819 */ /* 0x000fe40000011611 */
[----:B------:R-:W-:Y:S02]  /*1ea0*/  LOP3.LUT R13, R13, 0x1, RZ, 0xc0, !PT ;  /* 0x000000010d0d7812 */ /* 0x000fe400078ec0ff */
[----:B------:R-:W-:-:S03]  /*1eb0*/  IADD3 R23, PT, PT, R20, -0x1, R17 ;  /* 0xffffffff14177810 */ /* 0x000fc60007ffe011 */
[----:B------:R-:W-:Y:S02]  /*1ec0*/  IMAD.IADD R13, R13, 0x1, -R17 ;  /* 0x000000010d0d7824 */ /* 0x000fe400078e0a11 */
[----:B------:R-:W-:Y:S02]  /*1ed0*/  IMAD.IADD R16, R16, 0x1, R23 ;  /* 0x0000000110107824 */ /* 0x000fe400078e0217 */
[--C-:B------:R-:W-:Y:S02]  /*1ee0*/  IMAD.IADD R17, R14, 0x1, R13.reuse ;  /* 0x000000010e117824 */ /* 0x100fe400078e020d */
[----:B------:R-:W-:Y:S02]  /*1ef0*/  IMAD.IADD R13, R11, 0x1, R13 ;  /* 0x000000010b0d7824 */ /* 0x000fe400078e020d */
[----:B------:R-:W-:Y:S02]  /*1f00*/  IMAD R17, R16, 0x4, R17 ;  /* 0x0000000410117824 */ /* 0x000fe400078e0211 */
[----:B------:R-:W-:Y:S01]  /*1f10*/  IMAD.IADD R14, R10, 0x1, R23 ;  /* 0x000000010a0e7824 */ /* 0x000fe200078e0217 */
[----:B------:R-:W-:Y:S01]  /*1f20*/  LOP3.LUT R11, R13, 0xff, RZ, 0xc0, !PT ;  /* 0x000000ff0d0b7812 */ /* 0x000fe200078ec0ff */
[----:B------:R-:W-:Y:S01]  /*1f30*/  IMAD.SHL.U32 R17, R17, 0x4, RZ ;  /* 0x0000000411117824 */ /* 0x000fe200078e00ff */
[----:B------:R1:W-:Y:S02]  /*1f40*/  STS.U8 [UR4+0x48], R13 ;  /* 0x0000480dff007988 */ /* 0x0003e40008000004 */
[----:B------:R-:W-:Y:S01]  /*1f50*/  LOP3.LUT R10, R14, 0xff, RZ, 0xc0, !PT ;  /* 0x000000ff0e0a7812 */ /* 0x000fe200078ec0ff */
[----:B------:R-:W-:Y:S01]  /*1f60*/  IMAD.SHL.U32 R11, R11, 0x4, RZ ;  /* 0x000000040b0b7824 */ /* 0x000fe200078e00ff */
[CC--:B------:R-:W-:Y:S01]  /*1f70*/  SHF.L.U32 R16, R8.reuse, R17.reuse, RZ ;  /* 0x0000001108107219 */ /* 0x0c0fe200000006ff */
[----:B------:R1:W-:Y:S01]  /*1f80*/  STS.U8 [UR4+0x49], R14 ;  /* 0x0000490eff007988 */ /* 0x0003e20008000004 */
[----:B------:R-:W-:Y:S01]  /*1f90*/  SHF.L.U64.HI R20, R8, R17, RZ ;  /* 0x0000001108147219 */ /* 0x000fe200000102ff */
[----:B------:R-:W-:Y:S01]  /*1fa0*/  IMAD R11, R10, 0x10, R11 ;  /* 0x000000100a0b7824 */ /* 0x000fe200078e020b */
[----:B------:R-:W-:-:S02]  /*1fb0*/  LOP3.LUT R16, R16, R2, R21, 0x40, !PT ;  /* 0x0000000210107212 */ /* 0x000fc400078e4015 */
[----:B------:R-:W-:-:S04]  /*1fc0*/  LOP3.LUT R20, R20, R3, R12, 0x40, !PT ;  /* 0x0000000314147212 */ /* 0x000fc800078e400c */
[-CC-:B------:R-:W-:Y:S02]  /*1fd0*/  SHF.R.U64 R16, R16, R17.reuse, R20.reuse ;  /* 0x0000001110107219 */ /* 0x180fe40000001214 */
[----:B------:R-:W-:Y:S02]  /*1fe0*/  SHF.R.U32.HI R17, RZ, R17, R20 ;  /* 0x00000011ff117219 */ /* 0x000fe40000011614 */
[CC--:B------:R-:W-:Y:S02]  /*1ff0*/  SHF.L.U32 R10, R16.reuse, R15.reuse, RZ ;  /* 0x0000000f100a7219 */ /* 0x0c0fe400000006ff */
[----:B------:R-:W-:Y:S02]  /*2000*/  SHF.L.U64.HI R16, R16, R15, R17 ;  /* 0x0000000f10107219 */ /* 0x000fe40000010211 */
[----:B------:R-:W-:Y:S02]  /*2010*/  LOP3.LUT R2, R10, R2, R21, 0xf4, !PT ;  /* 0x000000020a027212 */ /* 0x000fe400078ef415 */
[----:B------:R-:W-:-:S02]  /*2020*/  SHF.L.U32 R15, R8, R11, RZ ;  /* 0x0000000b080f7219 */ /* 0x000fc400000006ff */
[----:B------:R-:W-:Y:S01]  /*2030*/  LOP3.LUT R3, R16, R3, R12, 0xf4, !PT ;  /* 0x0000000310037212 */ /* 0x000fe200078ef40c */
[----:B------:R-:W-:Y:S01]  /*2040*/  IMAD.IADD R12, R11, 0x1, R19 ;  /* 0x000000010b0c7824 */ /* 0x000fe200078e0213 */
[----:B------:R-:W-:Y:S02]  /*2050*/  SHF.L.U64.HI R10, R8, R11, RZ ;  /* 0x0000000b080a7219 */ /* 0x000fe400000102ff */
[----:B------:R-:W-:Y:S01]  /*2060*/  LOP3.LUT R8, R15, R2, RZ, 0xc0, !PT ;  /* 0x000000020f087212 */ /* 0x000fe200078ec0ff */
[----:B------:R1:W-:Y:S01]  /*2070*/  STS.64 [UR4+0x40], R2 ;  /* 0x00004002ff007988 */ /* 0x0003e20008000a04 */
[----:B------:R-:W-:-:S04]  /*2080*/  LOP3.LUT R10, R10, R3, RZ, 0xc0, !PT ;  /* 0x000000030a0a7212 */ /* 0x000fc800078ec0ff */
[--C-:B------:R-:W-:Y:S02]  /*2090*/  SHF.R.U64 R11, R8, R11, R10.reuse ;  /* 0x0000000b080b7219 */ /* 0x100fe4000000120a */
[----:B------:R-:W-:-:S03]  /*20a0*/  PRMT R10, R14, 0x7610, R10 ;  /* 0x000076100e0a7816 */ /* 0x000fc6000000000a */
[----:B------:R-:W-:-:S04]  /*20b0*/  IMAD.U32 R12, R11, 0x40, R12 ;  /* 0x000000400b0c7824 */ /* 0x000fc800078e000c */
[----:B------:R-:W-:-:S04]  /*20c0*/  IMAD.SHL.U32 R12, R12, 0x4, RZ ;  /* 0x000000040c0c7824 */ /* 0x000fc800078e00ff */
[----:B------:R-:W0:Y:S02]  /*20d0*/  LDC.U8 R11, c[0x3][R12] ;  /* 0x00c000000c0b7b82 */ /* 0x000e240000000000 */
[--C-:B0-----:R-:W-:Y:S01]  /*20e0*/  IMAD.IADD R8, R6, 0x1, R11.reuse ;  /* 0x0000000106087824 */ /* 0x101fe200078e020b */
[----:B------:R-:W-:-:S04]  /*20f0*/  PRMT R11, R13, 0x7610, R11 ;  /* 0x000076100d0b7816 */ /* 0x000fc8000000000b */
[----:B------:R1:W-:Y:S01]  /*2100*/  STS.U8 [UR4+0x4a], R8 ;  /* 0x00004a08ff007988 */ /* 0x0003e20008000004 */
[----:B------:R-:W-:-:S07]  /*2110*/  PRMT R6, R8, 0x7610, R6 ;  /* 0x0000761008067816 */ /* 0x000fce0000000006 */
.L_x_1:
[----:B------:R-:W-:-:S05]  /*2120*/  VIADD R7, R7, 0x1 ;  /* 0x0000000107077836 */ /* 0x000fca0000000000 */
[----:B-1----:R-:W-:-:S04]  /*2130*/  LOP3.LUT R8, R7, 0xff, RZ, 0xc0, !PT ;  /* 0x000000ff07087812 */ /* 0x002fc800078ec0ff */
[----:B------:R-:W-:-:S13]  /*2140*/  ISETP.NE.AND P0, PT, R8, 0x4, PT ;  /* 0x000000040800780c */ /* 0x000fda0003f05270 */
[----:B------:R-:W-:Y:S05]  /*2150*/  @P0 BRA `(.L_x_4) ;  /* 0x0000000400100947 */ /* 0x000fea0003800000 */
[----:B------:R-:W-:-:S13]  /*2160*/  ISETP.NE.AND P0, PT, R18, RZ, PT ;  /* 0x000000ff1200720c */ /* 0x000fda0003f05270 */
[----:B------:R-:W-:Y:S05]  /*2170*/  @!P0 BRA `(.L_x_5) ;  /* 0x0000000400148947 */ /* 0x000fea0003800000 */
[----:B------:R-:W-:Y:S01]  /*2180*/  IMAD.MOV R8, RZ, RZ, -R9 ;  /* 0x000000ffff087224 */ /* 0x000fe200078e0a09 */
[----:B--2---:R-:W-:Y:S01]  /*2190*/  LOP3.LUT R17, R11, 0xff, RZ, 0xc0, !PT ;  /* 0x000000ff0b117812 */ /* 0x004fe200078ec0ff */
[----:B------:R-:W1:Y:S01]  /*21a0*/  S2UR UR5, SR_CgaCtaId ;  /* 0x00000000000579c3 */ /* 0x000e620000008800 */
[----:B0-----:R-:W-:Y:S01]  /*21b0*/  LOP3.LUT R16, R10, 0xff, RZ, 0xc0, !PT ;  /* 0x000000ff0a107812 */ /* 0x001fe200078ec0ff */
[----:B------:R-:W-:Y:S01]  /*21c0*/  UMOV UR4, 0x400 ;  /* 0x0000040000047882 */ /* 0x000fe20000000000 */
[----:B------:R-:W-:Y:S01]  /*21d0*/  PRMT R8, R8, 0x7710, RZ ;  /* 0x0000771008087816 */ /* 0x000fe200000000ff */
[----:B------:R-:W-:-:S04]  /*21e0*/  IMAD.SHL.U32 R13, R17, 0x4, RZ ;  /* 0x00000004110d7824 */ /* 0x000fc800078e00ff */
[----:B------:R-:W-:Y:S02]  /*21f0*/  VIADD R8, R8, 0x2 ;  /* 0x0000000208087836 */ /* 0x000fe40000000000 */
[----:B------:R-:W-:-:S03]  /*2200*/  IMAD.U32 R13, R16, 0x10, R13 ;  /* 0x00000010100d7824 */ /* 0x000fc600078e000d */
[----:B------:R-:W-:-:S04]  /*2210*/  LOP3.LUT R7, R8, 0xfe, RZ, 0xc0, !PT ;  /* 0x000000fe08077812 */ /* 0x000fc800078ec0ff */
[----:B------:R-:W-:Y:S02]  /*2220*/  SHF.R.U32.HI R9, RZ, 0x1, R7 ;  /* 0x00000001ff097819 */ /* 0x000fe40000011607 */
[C---:B------:R-:W-:Y:S02]  /*2230*/  LOP3.LUT R7, R8.reuse, 0xffff, RZ, 0xc0, !PT ;  /* 0x0000ffff08077812 */ /* 0x040fe400078ec0ff */
[----:B------:R-:W-:Y:S02]  /*2240*/  LOP3.LUT R12, R9, 0x1, RZ, 0xc0, !PT ;  /* 0x00000001090c7812 */ /* 0x000fe400078ec0ff */
[----:B------:R-:W-:Y:S01]  /*2250*/  LOP3.LUT R8, R8, 0x1, RZ, 0xc0, !PT ;  /* 0x0000000108087812 */ /* 0x000fe200078ec0ff */
[----:B-1----:R-:W-:Y:S01]  /*2260*/  ULEA UR4, UR5, UR4, 0x18 ;  /* 0x0000000405047291 */ /* 0x002fe2000f8ec0ff */
[----:B------:R-:W-:Y:S02]  /*2270*/  LOP3.LUT R9, R7, 0x1, RZ, 0xc0, !PT ;  /* 0x0000000107097812 */ /* 0x000fe400078ec0ff */
[----:B------:R-:W-:-:S02]  /*2280*/  IADD3 R15, PT, PT, R12, -0x1, R8 ;  /* 0xffffffff0c0f7810 */ /* 0x000fc40007ffe008 */
[----:B------:R-:W-:Y:S01]  /*2290*/  LOP3.LUT R7, R7, 0xff, RZ, 0xc0, !PT ;  /* 0x000000ff07077812 */ /* 0x000fe200078ec0ff */
[----:B------:R-:W-:Y:S02]  /*22a0*/  IMAD.IADD R14, R9, 0x1, -R12 ;  /* 0x00000001090e7824 */ /* 0x000fe400078e0a0c */
[----:B------:R-:W-:Y:S02]  /*22b0*/  IMAD.IADD R8, R16, 0x1, R15 ;  /* 0x0000000110087824 */ /* 0x000fe400078e020f */
[----:B------:R-:W-:Y:S02]  /*22c0*/  IMAD.IADD R9, R17, 0x1, R14 ;  /* 0x0000000111097824 */ /* 0x000fe400078e020e */
[----:B------:R-:W-:Y:S02]  /*22d0*/  IMAD.MOV.U32 R12, RZ, RZ, 0xf ;  /* 0x0000000fff0c7424 */ /* 0x000fe400078e00ff */
[----:B------:R-:W-:-:S03]  /*22e0*/  IMAD R8, R8, 0x4, R9 ;  /* 0x0000000408087824 */ /* 0x000fc600078e0209 */
[-C--:B------:R-:W-:Y:S01]  /*22f0*/  SHF.L.U32 R9, R12, R13.reuse, RZ ;  /* 0x0000000d0c097219 */ /* 0x080fe200000006ff */
[----:B------:R-:W-:Y:S01]  /*2300*/  IMAD.SHL.U32 R17, R8, 0x4, RZ ;  /* 0x0000000408117824 */ /* 0x000fe200078e00ff */
[----:B------:R-:W-:Y:S01]  /*2310*/  SHF.L.U64.HI R16, R12, R13, RZ ;  /* 0x0000000d0c107219 */ /* 0x000fe200000102ff */
[----:B------:R-:W-:Y:S01]  /*2320*/  IMAD.IADD R8, R10, 0x1, R15 ;  /* 0x000000010a087824 */ /* 0x000fe200078e020f */
[----:B------:R-:W-:Y:S01]  /*2330*/  LOP3.LUT R2, R2, R9, RZ, 0x30, !PT ;  /* 0x0000000902027212 */ /* 0x000fe200078e30ff */
[----:B------:R-:W-:Y:S01]  /*2340*/  IMAD.IADD R9, R11, 0x1, R14 ;  /* 0x000000010b097824 */ /* 0x000fe200078e020e */
[----:B------:R-:W-:Y:S01]  /*2350*/  LOP3.LUT R3, R3, R16, RZ, 0x30, !PT ;  /* 0x0000001003037212 */ /* 0x000fe200078e30ff */
[----:B------:R-:W-:Y:S01]  /*2360*/  IMAD.SHL.U32 R10, R8, 0x10, RZ ;  /* 0x00000010080a7824 */ /* 0x000fe200078e00ff */
[CC--:B------:R-:W-:Y:S01]  /*2370*/  SHF.L.U32 R11, R12.reuse, R17.reuse, RZ ;  /* 0x000000110c0b7219 */ /* 0x0c0fe200000006ff */
[----:B------:R-:W-:Y:S01]  /*2380*/  IMAD.SHL.U32 R15, R9, 0x4, RZ ;  /* 0x00000004090f7824 */ /* 0x000fe200078e00ff */
[----:B------:R-:W-:Y:S01]  /*2390*/  SHF.L.U64.HI R16, R12, R17, RZ ;  /* 0x000000110c107219 */ /* 0x000fe200000102ff */
[----:B------:R-:W-:Y:S01]  /*23a0*/  STS.U8 [UR4+0x48], R9 ;  /* 0x00004809ff007988 */ /* 0x000fe20008000004 */
[----:B------:R-:W-:-:S02]  /*23b0*/  LOP3.LUT R14, R11, R2, RZ, 0xc0, !PT ;  /* 0x000000020b0e7212 */ /* 0x000fc400078ec0ff */
[----:B------:R-:W-:Y:S01]  /*23c0*/  LOP3.LUT R16, R16, R3, RZ, 0xc0, !PT ;  /* 0x0000000310107212 */ /* 0x000fe200078ec0ff */
[----:B------:R-:W-:Y:S01]  /*23d0*/  STS.U8 [UR4+0x49], R8 ;  /* 0x00004908ff007988 */ /* 0x000fe20008000004 */
[----:B------:R-:W-:Y:S02]  /*23e0*/  LOP3.LUT R10, R10, 0xff0, RZ, 0xe2, !PT ;  /* 0x00000ff00a0a7812 */ /* 0x000fe400078ee2ff */
[----:B------:R-:W-:Y:S02]  /*23f0*/  LOP3.LUT R11, R15, 0x3fc, RZ, 0xe2, !PT ;  /* 0x000003fc0f0b7812 */ /* 0x000fe400078ee2ff */
[-CC-:B------:R-:W-:Y:S02]  /*2400*/  SHF.R.U64 R14, R14, R17.reuse, R16.reuse ;  /* 0x000000110e0e7219 */ /* 0x180fe40000001210 */
[----:B------:R-:W-:Y:S01]  /*2410*/  SHF.R.U32.HI R16, RZ, R17, R16 ;  /* 0x00000011ff107219 */ /* 0x000fe20000011610 */
[----:B------:R-:W-:Y:S01]  /*2420*/  IMAD.IADD R15, R10, 0x1, R11 ;  /* 0x000000010a0f7824 */ /* 0x000fe200078e020b */
[----:B------:R-:W-:-:S02]  /*2430*/  SHF.L.U32 R17, R14, R13, RZ ;  /* 0x0000000d0e117219 */ /* 0x000fc400000006ff */
[----:B------:R-:W-:Y:S02]  /*2440*/  SHF.L.U64.HI R14, R14, R13, R16 ;  /* 0x0000000d0e0e7219 */ /* 0x000fe40000010210 */
[----:B------:R-:W-:Y:S02]  /*2450*/  SHF.L.U32 R13, R12, R15, RZ ;  /* 0x0000000f0c0d7219 */ /* 0x000fe400000006ff */
[----:B------:R-:W-:Y:S02]  /*2460*/  LOP3.LUT R2, R17, R2, RZ, 0xfc, !PT ;  /* 0x0000000211027212 */ /* 0x000fe400078efcff */
[----:B------:R-:W-:Y:S02]  /*2470*/  LOP3.LUT R3, R14, R3, RZ, 0xfc, !PT ;  /* 0x000000030e037212 */ /* 0x000fe400078efcff */
[----:B------:R-:W-:Y:S02]  /*2480*/  SHF.L.U64.HI R14, R12, R15, RZ ;  /* 0x0000000f0c0e7219 */ /* 0x000fe400000102ff */
[----:B------:R-:W-:Y:S01]  /*2490*/  LOP3.LUT R12, R13, R2, RZ, 0xc0, !PT ;  /* 0x000000020d0c7212 */ /* 0x000fe200078ec0ff */
[----:B------:R-:W-:Y:S01]  /*24a0*/  STS.64 [UR4+0x40], R2 ;  /* 0x00004002ff007988 */ /* 0x000fe20008000a04 */
[----:B------:R-:W-:-:S02]  /*24b0*/  LOP3.LUT R13, R14, R3, RZ, 0xc0, !PT ;  /* 0x000000030e0d7212 */ /* 0x000fc400078ec0ff */
[----:B------:R-:W-:Y:S01]  /*24c0*/  IADD3 R7, PT, PT, R11, R10, -R7 ;  /* 0x0000000a0b077210 */ /* 0x000fe20007ffe807 */
[----:B------:R-:W-:Y:S01]  /*24d0*/  VIADD R11, R4, 0xffffffff ;  /* 0xffffffff040b7836 */ /* 0x000fe20000000000 */
[----:B------:R-:W-:-:S04]  /*24e0*/  SHF.R.U64 R10, R12, R15, R13 ;  /* 0x0000000f0c0a7219 */ /* 0x000fc8000000120d */
[----:B------:R0:W-:Y:S01]  /*24f0*/  STS.U8 [UR4], R11 ;  /* 0x0000000bff007988 */ /* 0x0001e20008000004 */
[----:B------:R-:W-:Y:S01]  /*2500*/  IMAD.U32 R7, R10, 0x40, R7 ;  /* 0x000000400a077824 */ /* 0x000fe200078e0007 */
[----:B------:R-:W-:Y:S02]  /*2510*/  PRMT R4, R11, 0x7610, R4 ;  /* 0x000076100b047816 */ /* 0x000fe40000000004 */
[----:B------:R-:W-:Y:S01]  /*2520*/  PRMT R10, R8, 0x7610, R10 ;  /* 0x00007610080a7816 */ /* 0x000fe2000000000a */
[----:B------:R-:W-:Y:S01]  /*2530*/  IMAD.SHL.U32 R7, R7, 0x4, RZ ;  /* 0x0000000407077824 */ /* 0x000fe200078e00ff */
[----:B0-----:R-:W-:-:S05]  /*2540*/  PRMT R11, R9, 0x7610, R11 ;  /* 0x00007610090b7816 */ /* 0x001fca000000000b */
[----:B------:R-:W0:Y:S02]  /*2550*/  LDC.U8 R7, c[0x3][R7+0xc] ;  /* 0x00c0030007077b82 */ /* 0x000e240000000000 */
[----:B0-----:R-:W-:Y:S02]  /*2560*/  IMAD.IADD R12, R6, 0x1, R7 ;  /* 0x00000001060c7824 */ /* 0x001fe400078e0207 */
[----:B------:R-:W-:-:S03]  /*2570*/  IMAD.MOV.U32 R7, RZ, RZ, 0x5 ;  /* 0x00000005ff077424 */ /* 0x000fc600078e00ff */
[----:B------:R1:W-:Y:S01]  /*2580*/  STS.U8 [UR4+0x4a], R12 ;  /* 0x00004a0cff007988 */ /* 0x0003e20008000004 */
[----:B------:R-:W-:-:S07]  /*2590*/  PRMT R6, R12, 0x7610, R6 ;  /* 0x000076100c067816 */ /* 0x000fce0000000006 */
.L_x_4:
[----:B------:R-:W-:-:S13]  /*25a0*/  LOP3.LUT P0, RZ, R6, 0xff, RZ, 0xc0, !PT ;  /* 0x000000ff06ff7812 */ /* 0x000fda000780c0ff */
[----:B------:R-:W-:Y:S05]  /*25b0*/  @!P0 EXIT ;  /* 0x000000000000894d */ /* 0x000fea0003800000 */
[----:B------:R-:W-:Y:S05]  /*25c0*/  BRA `(.L_x_6) ;  /* 0xfffffff000507947 */ /* 0x000fea000383ffff */
.L_x_5:
[----:B------:R-:W-:Y:S01]  /*25d0*/  LOP3.LUT P0, RZ, R6, 0xff, RZ, 0xc0, !PT ;  /* 0x000000ff06ff7812 */ /* 0x000fe2000780c0ff */
[----:B------:R-:W-:-:S12]  /*25e0*/  VIADD R0, R0, 0x1 ;  /* 0x0000000100007836 */ /* 0x000fd80000000000 */
[----:B------:R-:W-:Y:S05]  /*25f0*/  @P0 BRA `(.L_x_7) ;  /* 0xfffffff0003c0947 */ /* 0x000fea000383ffff */
[----:B------:R-:W-:Y:S05]  /*2600*/  EXIT ;  /* 0x000000000000794d */ /* 0x000fea0003800000 */
.L_x_8:
[----:B------:R-:W-:-:S00]  /*2610*/  BRA `(.L_x_8) ;  /* 0xfffffffc00fc7947 */ /* 0x000fc0000383ffff */
[----:B------:R-:W-:-:S00]  /*2620*/  NOP ;  /* 0x0000000000007918 */ /* 0x000fc00000000000 */
        /* <DEDUP_REMOVED lines=13> */
.L_x_9:


//--------------------- .nv.shared._Z11idas_kernelPhPi --------------------------
	.section	.nv.shared._Z11idas_kernelPhPi,"aw",@nobits
	.sectionflags	@""
	.align	8
.nv.shared._Z11idas_kernelPhPi:
	.zero		1099


//--------------------- .nv.shared.reserved.0     --------------------------
	.section	.nv.shared.reserved.0,"aw",@nobits
	.weak		__nv_reservedSMEM_offset_0_alias
	.size		__nv_reservedSMEM_offset_0_alias, 0, 64
	.other		__nv_reservedSMEM_offset_0_alias,@"STO_CUDA_RESERVED_SHARED STV_DEFAULT"
__nv_reservedSMEM_offset_0_alias:
	.zero		0
	.zero		64


//--------------------- .nv.constant0._Z11idas_kernelPhPi --------------------------
	.section	.nv.constant0._Z11idas_kernelPhPi,"a",@progbits
	.sectionflags	@""
	.align	4
.nv.constant0._Z11idas_kernelPhPi:
	.zero		912


//--------------------- SYMBOLS --------------------------

	.type		.nv.reservedSmem.offset0,@object
	.size		.nv.reservedSmem.offset0,0x4
	.type		.nv.reservedSmem.cap,@object
	.size		.nv.reservedSmem.cap,0x4
